	.target	sm_90a

	.elftype	@"ET_EXEC"


//--------------------- .note.nv.tkinfo           --------------------------
	.section	.note.nv.tkinfo,"",@"SHT_NOTE"
	.sectionflags	@"SHF_NOTE_NV_TKINFO"
	.tkinfo
        /*0018*/ 	.word	0x00000002
        /*0030*/ 	.string	""
        /*0030*/ 	.string	"ptxas"
        /*0030*/ 	.string	"Cuda compilation tools, release 13.0, V13.0.88"
        /*0030*/ 	.string	"Build cuda_13.0.r13.0/compiler.36424714_0"
        /*0030*/ 	.string	"-arch sm_90a -m 64 "



//--------------------- .note.nv.cuinfo           --------------------------
	.section	.note.nv.cuinfo,"",@"SHT_NOTE"
	.sectionflags	@"SHF_NOTE_NV_CUINFO"
        /*0018*/ 	.short	0x0002
        /*001a*/ 	.short	0x005a
        /*001c*/ 	.short	0x0082
	.zero		2


//--------------------- .nv.info                  --------------------------
	.section	.nv.info,"",@"SHT_CUDA_INFO"
	.align	4


	//----- nvinfo : EIATTR_REGCOUNT
	.align		4
        /*0000*/ 	.byte	0x04, 0x2f
        /*0002*/ 	.short	(.L_15 - .L_14)
	.align		4
.L_14:
        /*0004*/ 	.word	index@(_ZN7cutlass13device_kernelINS_4gemm6kernel13GemmUniversalIN4cute5tupleIJiiiiEEENS1_10collective13CollectiveMmaINS1_34MainloopSm90TmaGmmaWarpSpecializedILi2ENS5_IJNS4_1CILi2EEENSA_ILi1EEESC_EEENS1_35KernelTmaWarpSpecializedCooperativeEEENS5_IJNSA_ILi256EEENSA_ILi160EEENSA_ILi128EEEEEENS_10bfloat16_tENS5_IJlSC_lEEESK_SL_NS4_8TiledMMAINS4_8MMA_AtomIJNS4_4SM904GMMA27MMA_64x32x16_F32BF16BF16_SSILNSP_5MajorE0ELSR_0ELNSP_7ScaleInE1ELSS_1EEEEEENS4_6LayoutISD_NS5_IJSC_NSA_ILi0EEESW_EEEEENS5_IJNS4_10UnderscoreESZ_SZ_EEEEENS4_13SM90_TMA_LOADENS4_14ComposedLayoutINS4_7SwizzleILi3ELi4ELi3EEENS4_18smem_ptr_flag_bitsILi16EEENSV_INS5_IJNSA_ILi8EEENSA_ILi64EEEEEENS5_IJS19_SC_EEEEEEEvNS4_8identityENS4_23SM90_TMA_LOAD_MULTICASTES1D_vS1E_EENS_8epilogue10collective6detail29Sm90TmaWarpSpecializedAdapterINS1I_15DefaultEpilogueISK_SL_SL_NS1H_6thread17LinearCombinationISK_Li1EffLNS1M_9ScaleType4KindE0ELNS_15FloatRoundStyleE2ESK_EENS1_15EpilogueDefaultEEEEEvvEEEEvNT_6ParamsE)
        /*0008*/ 	.word	0x000000a8


	//----- nvinfo : EIATTR_FRAME_SIZE
	.align		4
.L_15:
        /*000c*/ 	.byte	0x04, 0x11
        /*000e*/ 	.short	(.L_17 - .L_16)
	.align		4
.L_16:
        /*0010*/ 	.word	index@(_ZN7cutlass13device_kernelINS_4gemm6kernel13GemmUniversalIN4cute5tupleIJiiiiEEENS1_10collective13CollectiveMmaINS1_34MainloopSm90TmaGmmaWarpSpecializedILi2ENS5_IJNS4_1CILi2EEENSA_ILi1EEESC_EEENS1_35KernelTmaWarpSpecializedCooperativeEEENS5_IJNSA_ILi256EEENSA_ILi160EEENSA_ILi128EEEEEENS_10bfloat16_tENS5_IJlSC_lEEESK_SL_NS4_8TiledMMAINS4_8MMA_AtomIJNS4_4SM904GMMA27MMA_64x32x16_F32BF16BF16_SSILNSP_5MajorE0ELSR_0ELNSP_7ScaleInE1ELSS_1EEEEEENS4_6LayoutISD_NS5_IJSC_NSA_ILi0EEESW_EEEEENS5_IJNS4_10UnderscoreESZ_SZ_EEEEENS4_13SM90_TMA_LOADENS4_14ComposedLayoutINS4_7SwizzleILi3ELi4ELi3EEENS4_18smem_ptr_flag_bitsILi16EEENSV_INS5_IJNSA_ILi8EEENSA_ILi64EEEEEENS5_IJS19_SC_EEEEEEEvNS4_8identityENS4_23SM90_TMA_LOAD_MULTICASTES1D_vS1E_EENS_8epilogue10collective6detail29Sm90TmaWarpSpecializedAdapterINS1I_15DefaultEpilogueISK_SL_SL_NS1H_6thread17LinearCombinationISK_Li1EffLNS1M_9ScaleType4KindE0ELNS_15FloatRoundStyleE2ESK_EENS1_15EpilogueDefaultEEEEEvvEEEEvNT_6ParamsE)
        /*0014*/ 	.word	0x00000000


	//----- nvinfo : EIATTR_MIN_STACK_SIZE
	.align		4
.L_17:
        /*0018*/ 	.byte	0x04, 0x12
        /*001a*/ 	.short	(.L_19 - .L_18)
	.align		4
.L_18:
        /*001c*/ 	.word	index@(_ZN7cutlass13device_kernelINS_4gemm6kernel13GemmUniversalIN4cute5tupleIJiiiiEEENS1_10collective13CollectiveMmaINS1_34MainloopSm90TmaGmmaWarpSpecializedILi2ENS5_IJNS4_1CILi2EEENSA_ILi1EEESC_EEENS1_35KernelTmaWarpSpecializedCooperativeEEENS5_IJNSA_ILi256EEENSA_ILi160EEENSA_ILi128EEEEEENS_10bfloat16_tENS5_IJlSC_lEEESK_SL_NS4_8TiledMMAINS4_8MMA_AtomIJNS4_4SM904GMMA27MMA_64x32x16_F32BF16BF16_SSILNSP_5MajorE0ELSR_0ELNSP_7ScaleInE1ELSS_1EEEEEENS4_6LayoutISD_NS5_IJSC_NSA_ILi0EEESW_EEEEENS5_IJNS4_10UnderscoreESZ_SZ_EEEEENS4_13SM90_TMA_LOADENS4_14ComposedLayoutINS4_7SwizzleILi3ELi4ELi3EEENS4_18smem_ptr_flag_bitsILi16EEENSV_INS5_IJNSA_ILi8EEENSA_ILi64EEEEEENS5_IJS19_SC_EEEEEEEvNS4_8identityENS4_23SM90_TMA_LOAD_MULTICASTES1D_vS1E_EENS_8epilogue10collective6detail29Sm90TmaWarpSpecializedAdapterINS1I_15DefaultEpilogueISK_SL_SL_NS1H_6thread17LinearCombinationISK_Li1EffLNS1M_9ScaleType4KindE0ELNS_15FloatRoundStyleE2ESK_EENS1_15EpilogueDefaultEEEEEvvEEEEvNT_6ParamsE)
        /*0020*/ 	.word	0x00000000
.L_19:


//--------------------- .nv.compat                --------------------------
	.section	.nv.compat,"",@"SHT_CUDA_COMPAT_INFO"
	.align	4
        /*0000*/ 	.byte	0x02, 0x09, 0x01, 0x00, 0x02, 0x02, 0x04, 0x00, 0x02, 0x05, 0x05, 0x00, 0x03, 0x07, 0x01, 0x01
        /*0010*/ 	.byte	0x02, 0x03, 0x01, 0x00, 0x02, 0x06, 0x01, 0x00, 0x04, 0x0b, 0x08, 0x00, 0x00, 0x00, 0x00, 0x00
        /*0020*/ 	.byte	0x00, 0x00, 0x00, 0x00


//--------------------- .nv.info._ZN7cutlass13device_kernelINS_4gemm6kernel13GemmUniversalIN4cute5tupleIJiiiiEEENS1_10collective13CollectiveMmaINS1_34MainloopSm90TmaGmmaWarpSpecializedILi2ENS5_IJNS4_1CILi2EEENSA_ILi1EEESC_EEENS1_35KernelTmaWarpSpecializedCooperativeEEENS5_IJNSA_ILi256EEENSA_ILi160EEENSA_ILi128EEEEEENS_10bfloat16_tENS5_IJlSC_lEEESK_SL_NS4_8TiledMMAINS4_8MMA_AtomIJNS4_4SM904GMMA27MMA_64x32x16_F32BF16BF16_SSILNSP_5MajorE0ELSR_0ELNSP_7ScaleInE1ELSS_1EEEEEENS4_6LayoutISD_NS5_IJSC_NSA_ILi0EEESW_EEEEENS5_IJNS4_10UnderscoreESZ_SZ_EEEEENS4_13SM90_TMA_LOADENS4_14ComposedLayoutINS4_7SwizzleILi3ELi4ELi3EEENS4_18smem_ptr_flag_bitsILi16EEENSV_INS5_IJNSA_ILi8EEENSA_ILi64EEEEEENS5_IJS19_SC_EEEEEEEvNS4_8identityENS4_23SM90_TMA_LOAD_MULTICASTES1D_vS1E_EENS_8epilogue10collective6detail29Sm90TmaWarpSpecializedAdapterINS1I_15DefaultEpilogueISK_SL_SL_NS1H_6thread17LinearCombinationISK_Li1EffLNS1M_9ScaleType4KindE0ELNS_15FloatRoundStyleE2ESK_EENS1_15EpilogueDefaultEEEEEvvEEEEvNT_6ParamsE --------------------------
	.section	.nv.info._ZN7cutlass13device_kernelINS_4gemm6kernel13GemmUniversalIN4cute5tupleIJiiiiEEENS1_10collective13CollectiveMmaINS1_34MainloopSm90TmaGmmaWarpSpecializedILi2ENS5_IJNS4_1CILi2EEENSA_ILi1EEESC_EEENS1_35KernelTmaWarpSpecializedCooperativeEEENS5_IJNSA_ILi256EEENSA_ILi160EEENSA_ILi128EEEEEENS_10bfloat16_tENS5_IJlSC_lEEESK_SL_NS4_8TiledMMAINS4_8MMA_AtomIJNS4_4SM904GMMA27MMA_64x32x16_F32BF16BF16_SSILNSP_5MajorE0ELSR_0ELNSP_7ScaleInE1ELSS_1EEEEEENS4_6LayoutISD_NS5_IJSC_NSA_ILi0EEESW_EEEEENS5_IJNS4_10UnderscoreESZ_SZ_EEEEENS4_13SM90_TMA_LOADENS4_14ComposedLayoutINS4_7SwizzleILi3ELi4ELi3EEENS4_18smem_ptr_flag_bitsILi16EEENSV_INS5_IJNSA_ILi8EEENSA_ILi64EEEEEENS5_IJS19_SC_EEEEEEEvNS4_8identityENS4_23SM90_TMA_LOAD_MULTICASTES1D_vS1E_EENS_8epilogue10collective6detail29Sm90TmaWarpSpecializedAdapterINS1I_15DefaultEpilogueISK_SL_SL_NS1H_6thread17LinearCombinationISK_Li1EffLNS1M_9ScaleType4KindE0ELNS_15FloatRoundStyleE2ESK_EENS1_15EpilogueDefaultEEEEEvvEEEEvNT_6ParamsE,"",@"SHT_CUDA_INFO"
	.sectionflags	@""
	.align	4


	//----- nvinfo : EIATTR_CUDA_API_VERSION
	.align		4
        /*0000*/ 	.byte	0x04, 0x37
        /*0002*/ 	.short	(.L_21 - .L_20)
.L_20:
        /*0004*/ 	.word	0x00000082


	//----- nvinfo : EIATTR_KPARAM_INFO
	.align		4
.L_21:
        /*0008*/ 	.byte	0x04, 0x17
        /*000a*/ 	.short	(.L_23 - .L_22)
.L_22:
        /*000c*/ 	.word	0x00000000
        /*0010*/ 	.short	0x0000
        /*0012*/ 	.short	0x0070
        /*0014*/ 	.byte	0x00, 0xf0, 0x01, 0x10


	//----- nvinfo : EIATTR_SPARSE_MMA_MASK
	.align		4
.L_23:
        /*0018*/ 	.byte	0x03, 0x50
        /*001a*/ 	.short	0x0000


	//----- nvinfo : EIATTR_MAXREG_COUNT
	.align		4
        /*001c*/ 	.byte	0x03, 0x1b
        /*001e*/ 	.short	0x00a8


	//----- nvinfo : EIATTR_NUM_BARRIERS
	.align		4
        /*0020*/ 	.byte	0x02, 0x4c
        /*0022*/ 	.byte	0x01
	.zero		1


	//----- nvinfo : EIATTR_EXTERNS
	.align		4
        /*0024*/ 	.byte	0x04, 0x0f
        /*0026*/ 	.short	(.L_25 - .L_24)


	//   ....[0]....
	.align		4
.L_24:
        /*0028*/ 	.word	index@(__assertfail)


	//----- nvinfo : EIATTR_MERCURY_ISA_VERSION
	.align		4
.L_25:
        /*002c*/ 	.byte	0x03, 0x5f
        /*002e*/ 	.short	0x0101


	//----- nvinfo : EIATTR_INT_WARP_WIDE_INSTR_OFFSETS
	.align		4
        /*0030*/ 	.byte	0x04, 0x31
        /*0032*/ 	.short	(.L_27 - .L_26)


	//   ....[0]....
.L_26:
        /*0034*/ 	.word	0x00000510


	//   ....[1]....
        /*0038*/ 	.word	0x00000530


	//   ....[2]....
        /*003c*/ 	.word	0x000006c0


	//----- nvinfo : EIATTR_COOP_GROUP_MASK_REGIDS
	.align		4
.L_27:
        /*0040*/ 	.byte	0x04, 0x29
        /*0042*/ 	.short	(.L_29 - .L_28)


	//   ....[0]....
.L_28:
        /*0044*/ 	.word	0xffffffff


	//   ....[1]....
        /*0048*/ 	.word	0xffffffff


	//   ....[2]....
        /*004c*/ 	.word	0xffffffff


	//   ....[3]....
        /*0050*/ 	.word	0xffffffff


	//   ....[4]....
        /*0054*/ 	.word	0xffffffff


	//   ....[5]....
        /*0058*/ 	.word	0xffffffff


	//----- nvinfo : EIATTR_COOP_GROUP_INSTR_OFFSETS
	.align		4
.L_29:
        /*005c*/ 	.byte	0x04, 0x28
        /*005e*/ 	.short	(.L_31 - .L_30)


	//   ....[0]....
.L_30:
        /*0060*/ 	.word	0x00000060


	//   ....[1]....
        /*0064*/ 	.word	0x00000070


	//   ....[2]....
        /*0068*/ 	.word	0x00000190


	//   ....[3]....
        /*006c*/ 	.word	0x00000380


	//   ....[4]....
        /*0070*/ 	.word	0x000007f0


	//   ....[5]....
        /*0074*/ 	.word	0x00001380


	//----- nvinfo : EIATTR_REG_RECONFIG
	.align		4
.L_31:
        /*0078*/ 	.byte	0x01, 0x54
	.zero		2


	//----- nvinfo : EIATTR_SYSCALL_OFFSETS
	.align		4
        /*007c*/ 	.byte	0x04, 0x46
        /*007e*/ 	.short	(.L_33 - .L_32)


	//   ....[0]....
.L_32:
        /*0080*/ 	.word	0x00001540


	//----- nvinfo : EIATTR_MBARRIER_INSTR_OFFSETS
	.align		4
.L_33:
        /*0084*/ 	.byte	0x04, 0x39
        /*0086*/ 	.short	(.L_35 - .L_34)


	//   ....[0]....
.L_34:
        /*0088*/ 	.word	0x00000310
        /*008c*/ 	.word	0x000000ff
        /*0090*/ 	.word	0x00000000
        /*0094*/ 	.short	0x0100
        /*0096*/ 	.byte	0x08
	.zero		1


	//   ....[1]....
        /*0098*/ 	.word	0x00000320
        /*009c*/ 	.word	0x000000ff
        /*00a0*/ 	.word	0x00000010
        /*00a4*/ 	.short	0x0100
        /*00a6*/ 	.byte	0x08
	.zero		1


	//   ....[2]....
        /*00a8*/ 	.word	0x00000330
        /*00ac*/ 	.word	0x000000ff
        /*00b0*/ 	.word	0x00000008
        /*00b4*/ 	.short	0x0100
        /*00b6*/ 	.byte	0x08
	.zero		1


	//   ....[3]....
        /*00b8*/ 	.word	0x00000340
        /*00bc*/ 	.word	0x000000ff
        /*00c0*/ 	.word	0x00000018
        /*00c4*/ 	.short	0x0100
        /*00c6*/ 	.byte	0x08
	.zero		1


	//   ....[4]....
        /*00c8*/ 	.word	0x00000700
        /*00cc*/ 	.word	0x000000ff
        /*00d0*/ 	.word	0x00000030
        /*00d4*/ 	.short	0x0100
        /*00d6*/ 	.byte	0x06
	.zero		1


	//   ....[5]....
        /*00d8*/ 	.word	0x00000760
        /*00dc*/ 	.word	0x000000ff
        /*00e0*/ 	.word	0x00000038
        /*00e4*/ 	.short	0x0100
        /*00e6*/ 	.byte	0x06
	.zero		1


	//   ....[6]....
        /*00e8*/ 	.word	0x000015d0
        /*00ec*/ 	.word	0x00000003
        /*00f0*/ 	.word	0x00000000
        /*00f4*/ 	.short	0x010a
        /*00f6*/ 	.byte	0x3f
	.zero		1


	//   ....[7]....
        /*00f8*/ 	.word	0x00001610
        /*00fc*/ 	.word	0x00000003
        /*0100*/ 	.word	0x00000000
        /*0104*/ 	.short	0x010a
        /*0106*/ 	.byte	0x3f
	.zero		1


	//   ....[8]....
        /*0108*/ 	.word	0x00003680
        /*010c*/ 	.word	0x000000ff
        /*0110*/ 	.word	0x00000000
        /*0114*/ 	.short	0x010a
        /*0116*/ 	.byte	0x04
	.zero		1


	//   ....[9]....
        /*0118*/ 	.word	0x000036c0
        /*011c*/ 	.word	0x000000ff
        /*0120*/ 	.word	0x00000000
        /*0124*/ 	.short	0x010a
        /*0126*/ 	.byte	0x04
	.zero		1


	//   ....[10]....
        /*0128*/ 	.word	0x00005600
        /*012c*/ 	.word	0x00000000
        /*0130*/ 	.word	0x00000000
        /*0134*/ 	.short	0x0101
        /*0136*/ 	.byte	0x3f
	.zero		1


	//   ....[11]....
        /*0138*/ 	.word	0x00005840
        /*013c*/ 	.word	0x00000000
        /*0140*/ 	.word	0x00000000
        /*0144*/ 	.short	0x0101
        /*0146*/ 	.byte	0x3f
	.zero		1


	//   ....[12]....
        /*0148*/ 	.word	0x000108d0
        /*014c*/ 	.word	0x0000000e
        /*0150*/ 	.word	0x00000010
        /*0154*/ 	.short	0x010a
        /*0156*/ 	.byte	0x3f
	.zero		1


	//   ....[13]....
        /*0158*/ 	.word	0x00010d80
        /*015c*/ 	.word	0x00000004
        /*0160*/ 	.word	0x00000038
        /*0164*/ 	.short	0x0101
        /*0166*/ 	.byte	0x3f
	.zero		1


	//   ....[14]....
        /*0168*/ 	.word	0x000114e0
        /*016c*/ 	.word	0x00000005
        /*0170*/ 	.word	0x00000000
        /*0174*/ 	.short	0x010a
        /*0176*/ 	.byte	0x3f
	.zero		1


	//   ....[15]....
        /*0178*/ 	.word	0x00011560
        /*017c*/ 	.word	0x00000003
        /*0180*/ 	.word	0x00000000
        /*0184*/ 	.short	0x010a
        /*0186*/ 	.byte	0x3f
	.zero		1


	//   ....[16]....
        /*0188*/ 	.word	0x000115c0
        /*018c*/ 	.word	0x00000003
        /*0190*/ 	.word	0x00000000
        /*0194*/ 	.short	0x010a
        /*0196*/ 	.byte	0x3f
	.zero		1


	//   ....[17]....
        /*0198*/ 	.word	0x00011620
        /*019c*/ 	.word	0x00000003
        /*01a0*/ 	.word	0x00000000
        /*01a4*/ 	.short	0x010a
        /*01a6*/ 	.byte	0x3f
	.zero		1


	//   ....[18]....
        /*01a8*/ 	.word	0x000116f0
        /*01ac*/ 	.word	0x0000000e
        /*01b0*/ 	.word	0x00000010
        /*01b4*/ 	.short	0x010a
        /*01b6*/ 	.byte	0x3f
	.zero		1


	//   ....[19]....
        /*01b8*/ 	.word	0x000117c0
        /*01bc*/ 	.word	0x00000005
        /*01c0*/ 	.word	0x00000000
        /*01c4*/ 	.short	0x010a
        /*01c6*/ 	.byte	0x3f
	.zero		1


	//----- nvinfo : EIATTR_NUM_MBARRIERS
	.align		4
.L_35:
        /*01c8*/ 	.byte	0x03, 0x38
        /*01ca*/ 	.short	0x0006


	//----- nvinfo : EIATTR_EXIT_INSTR_OFFSETS
	.align		4
        /*01cc*/ 	.byte	0x04, 0x1c
        /*01ce*/ 	.short	(.L_37 - .L_36)


	//   ....[0]....
.L_36:
        /*01d0*/ 	.word	0x00000a20


	//   ....[1]....
        /*01d4*/ 	.word	0x000012b0


	//   ....[2]....
        /*01d8*/ 	.word	0x0000ff60


	//   ....[3]....
        /*01dc*/ 	.word	0x00010560


	//   ....[4]....
        /*01e0*/ 	.word	0x000115b0


	//----- nvinfo : EIATTR_MAX_THREADS
	.align		4
.L_37:
        /*01e4*/ 	.byte	0x04, 0x05
        /*01e6*/ 	.short	(.L_39 - .L_38)
.L_38:
        /*01e8*/ 	.word	0x00000180
        /*01ec*/ 	.word	0x00000001
        /*01f0*/ 	.word	0x00000001


	//----- nvinfo : EIATTR_CRS_STACK_SIZE
	.align		4
.L_39:
        /*01f4*/ 	.byte	0x04, 0x1e
        /*01f6*/ 	.short	(.L_41 - .L_40)
.L_40:
        /*01f8*/ 	.word	0x00000000


	//----- nvinfo : EIATTR_CBANK_PARAM_SIZE
	.align		4
.L_41:
        /*01fc*/ 	.byte	0x03, 0x19
        /*01fe*/ 	.short	0x0470


	//----- nvinfo : EIATTR_PARAM_CBANK
	.align		4
        /*0200*/ 	.byte	0x04, 0x0a
        /*0202*/ 	.short	(.L_43 - .L_42)
	.align		4
.L_42:
        /*0204*/ 	.word	index@(.nv.constant0._ZN7cutlass13device_kernelINS_4gemm6kernel13GemmUniversalIN4cute5tupleIJiiiiEEENS1_10collective13CollectiveMmaINS1_34MainloopSm90TmaGmmaWarpSpecializedILi2ENS5_IJNS4_1CILi2EEENSA_ILi1EEESC_EEENS1_35KernelTmaWarpSpecializedCooperativeEEENS5_IJNSA_ILi256EEENSA_ILi160EEENSA_ILi128EEEEEENS_10bfloat16_tENS5_IJlSC_lEEESK_SL_NS4_8TiledMMAINS4_8MMA_AtomIJNS4_4SM904GMMA27MMA_64x32x16_F32BF16BF16_SSILNSP_5MajorE0ELSR_0ELNSP_7ScaleInE1ELSS_1EEEEEENS4_6LayoutISD_NS5_IJSC_NSA_ILi0EEESW_EEEEENS5_IJNS4_10UnderscoreESZ_SZ_EEEEENS4_13SM90_TMA_LOADENS4_14ComposedLayoutINS4_7SwizzleILi3ELi4ELi3EEENS4_18smem_ptr_flag_bitsILi16EEENSV_INS5_IJNSA_ILi8EEENSA_ILi64EEEEEENS5_IJS19_SC_EEEEEEEvNS4_8identityENS4_23SM90_TMA_LOAD_MULTICASTES1D_vS1E_EENS_8epilogue10collective6detail29Sm90TmaWarpSpecializedAdapterINS1I_15DefaultEpilogueISK_SL_SL_NS1H_6thread17LinearCombinationISK_Li1EffLNS1M_9ScaleType4KindE0ELNS_15FloatRoundStyleE2ESK_EENS1_15EpilogueDefaultEEEEEvvEEEEvNT_6ParamsE)
        /*0208*/ 	.short	0x0210
        /*020a*/ 	.short	0x0470


	//----- nvinfo : EIATTR_SW_WAR
	.align		4
.L_43:
        /*020c*/ 	.byte	0x04, 0x36
        /*020e*/ 	.short	(.L_45 - .L_44)
.L_44:
        /*0210*/ 	.word	0x00000008
.L_45:


//--------------------- .nv.callgraph             --------------------------
	.section	.nv.callgraph,"",@"SHT_CUDA_CALLGRAPH"
	.align	4
	.sectionentsize	8
	.align		4
        /*0000*/ 	.word	0x00000000
	.align		4
        /*0004*/ 	.word	0xffffffff
	.align		4
        /*0008*/ 	.word	index@(_ZN7cutlass13device_kernelINS_4gemm6kernel13GemmUniversalIN4cute5tupleIJiiiiEEENS1_10collective13CollectiveMmaINS1_34MainloopSm90TmaGmmaWarpSpecializedILi2ENS5_IJNS4_1CILi2EEENSA_ILi1EEESC_EEENS1_35KernelTmaWarpSpecializedCooperativeEEENS5_IJNSA_ILi256EEENSA_ILi160EEENSA_ILi128EEEEEENS_10bfloat16_tENS5_IJlSC_lEEESK_SL_NS4_8TiledMMAINS4_8MMA_AtomIJNS4_4SM904GMMA27MMA_64x32x16_F32BF16BF16_SSILNSP_5MajorE0ELSR_0ELNSP_7ScaleInE1ELSS_1EEEEEENS4_6LayoutISD_NS5_IJSC_NSA_ILi0EEESW_EEEEENS5_IJNS4_10UnderscoreESZ_SZ_EEEEENS4_13SM90_TMA_LOADENS4_14ComposedLayoutINS4_7SwizzleILi3ELi4ELi3EEENS4_18smem_ptr_flag_bitsILi16EEENSV_INS5_IJNSA_ILi8EEENSA_ILi64EEEEEENS5_IJS19_SC_EEEEEEEvNS4_8identityENS4_23SM90_TMA_LOAD_MULTICASTES1D_vS1E_EENS_8epilogue10collective6detail29Sm90TmaWarpSpecializedAdapterINS1I_15DefaultEpilogueISK_SL_SL_NS1H_6thread17LinearCombinationISK_Li1EffLNS1M_9ScaleType4KindE0ELNS_15FloatRoundStyleE2ESK_EENS1_15EpilogueDefaultEEEEEvvEEEEvNT_6ParamsE)
	.align		4
        /*000c*/ 	.word	index@(__assertfail)
	.align		4
        /*0010*/ 	.word	0x00000000
	.align		4
        /*0014*/ 	.word	0xfffffffe
	.align		4
        /*0018*/ 	.word	0x00000000
	.align		4
        /*001c*/ 	.word	0xfffffffd
	.align		4
        /*0020*/ 	.word	0x00000000
	.align		4
        /*0024*/ 	.word	0xfffffffc


//--------------------- .nv.constant4             --------------------------
	.section	.nv.constant4,"a",@progbits
	.align	8
	.align		8
.nv.constant4:
        /*0000*/ 	.dword	__assertfail
	.align		8
        /*0008*/ 	.dword	__unnamed_1
	.align		8
        /*0010*/ 	.dword	_ZN40_INTERNAL_b7cfc4aa_4_k_cu_94de0d9c_168364cuda3std3__45__cpo5beginE
	.align		8
        /*0018*/ 	.dword	_ZN40_INTERNAL_b7cfc4aa_4_k_cu_94de0d9c_168364cuda3std3__45__cpo3endE
	.align		8
        /*0020*/ 	.dword	_ZN40_INTERNAL_b7cfc4aa_4_k_cu_94de0d9c_168364cuda3std3__45__cpo6cbeginE
	.align		8
        /*0028*/ 	.dword	_ZN40_INTERNAL_b7cfc4aa_4_k_cu_94de0d9c_168364cuda3std3__45__cpo4cendE
	.align		8
        /*0030*/ 	.dword	_ZN40_INTERNAL_b7cfc4aa_4_k_cu_94de0d9c_168364cuda3std3__442_GLOBAL__N__b7cfc4aa_4_k_cu_94de0d9c_168366ignoreE
	.align		8
        /*0038*/ 	.dword	_ZN40_INTERNAL_b7cfc4aa_4_k_cu_94de0d9c_168364cuda3std3__419piecewise_constructE
	.align		8
        /*0040*/ 	.dword	_ZN40_INTERNAL_b7cfc4aa_4_k_cu_94de0d9c_168364cuda3std3__48in_placeE
	.align		8
        /*0048*/ 	.dword	_ZN40_INTERNAL_b7cfc4aa_4_k_cu_94de0d9c_168364cuda3std6ranges3__45__cpo4swapE
	.align		8
        /*0050*/ 	.dword	_ZN40_INTERNAL_b7cfc4aa_4_k_cu_94de0d9c_168364cuda3std6ranges3__45__cpo9iter_moveE
	.align		8
        /*0058*/ 	.dword	_ZN40_INTERNAL_b7cfc4aa_4_k_cu_94de0d9c_168364cute7productE
	.align		8
        /*0060*/ 	.dword	_ZN40_INTERNAL_b7cfc4aa_4_k_cu_94de0d9c_168364cute1_E
	.align		8
        /*0068*/ 	.dword	$str$22
	.align		8
        /*0070*/ 	.dword	$str$23


//--------------------- .text._ZN7cutlass13device_kernelINS_4gemm6kernel13GemmUniversalIN4cute5tupleIJiiiiEEENS1_10collective13CollectiveMmaINS1_34MainloopSm90TmaGmmaWarpSpecializedILi2ENS5_IJNS4_1CILi2EEENSA_ILi1EEESC_EEENS1_35KernelTmaWarpSpecializedCooperativeEEENS5_IJNSA_ILi256EEENSA_ILi160EEENSA_ILi128EEEEEENS_10bfloat16_tENS5_IJlSC_lEEESK_SL_NS4_8TiledMMAINS4_8MMA_AtomIJNS4_4SM904GMMA27MMA_64x32x16_F32BF16BF16_SSILNSP_5MajorE0ELSR_0ELNSP_7ScaleInE1ELSS_1EEEEEENS4_6LayoutISD_NS5_IJSC_NSA_ILi0EEESW_EEEEENS5_IJNS4_10UnderscoreESZ_SZ_EEEEENS4_13SM90_TMA_LOADENS4_14ComposedLayoutINS4_7SwizzleILi3ELi4ELi3EEENS4_18smem_ptr_flag_bitsILi16EEENSV_INS5_IJNSA_ILi8EEENSA_ILi64EEEEEENS5_IJS19_SC_EEEEEEEvNS4_8identityENS4_23SM90_TMA_LOAD_MULTICASTES1D_vS1E_EENS_8epilogue10collective6detail29Sm90TmaWarpSpecializedAdapterINS1I_15DefaultEpilogueISK_SL_SL_NS1H_6thread17LinearCombinationISK_Li1EffLNS1M_9ScaleType4KindE0ELNS_15FloatRoundStyleE2ESK_EENS1_15EpilogueDefaultEEEEEvvEEEEvNT_6ParamsE --------------------------
	.section	.text._ZN7cutlass13device_kernelINS_4gemm6kernel13GemmUniversalIN4cute5tupleIJiiiiEEENS1_10collective13CollectiveMmaINS1_34MainloopSm90TmaGmmaWarpSpecializedILi2ENS5_IJNS4_1CILi2EEENSA_ILi1EEESC_EEENS1_35KernelTmaWarpSpecializedCooperativeEEENS5_IJNSA_ILi256EEENSA_ILi160EEENSA_ILi128EEEEEENS_10bfloat16_tENS5_IJlSC_lEEESK_SL_NS4_8TiledMMAINS4_8MMA_AtomIJNS4_4SM904GMMA27MMA_64x32x16_F32BF16BF16_SSILNSP_5MajorE0ELSR_0ELNSP_7ScaleInE1ELSS_1EEEEEENS4_6LayoutISD_NS5_IJSC_NSA_ILi0EEESW_EEEEENS5_IJNS4_10UnderscoreESZ_SZ_EEEEENS4_13SM90_TMA_LOADENS4_14ComposedLayoutINS4_7SwizzleILi3ELi4ELi3EEENS4_18smem_ptr_flag_bitsILi16EEENSV_INS5_IJNSA_ILi8EEENSA_ILi64EEEEEENS5_IJS19_SC_EEEEEEEvNS4_8identityENS4_23SM90_TMA_LOAD_MULTICASTES1D_vS1E_EENS_8epilogue10collective6detail29Sm90TmaWarpSpecializedAdapterINS1I_15DefaultEpilogueISK_SL_SL_NS1H_6thread17LinearCombinationISK_Li1EffLNS1M_9ScaleType4KindE0ELNS_15FloatRoundStyleE2ESK_EENS1_15EpilogueDefaultEEEEEvvEEEEvNT_6ParamsE,"ax",@progbits
	.align	128
.text._ZN7cutlass13device_kernelINS_4gemm6kernel13GemmUniversalIN4cute5tupleIJiiiiEEENS1_10collective13CollectiveMmaINS1_34MainloopSm90TmaGmmaWarpSpecializedILi2ENS5_IJNS4_1CILi2EEENSA_ILi1EEESC_EEENS1_35KernelTmaWarpSpecializedCooperativeEEENS5_IJNSA_ILi256EEENSA_ILi160EEENSA_ILi128EEEEEENS_10bfloat16_tENS5_IJlSC_lEEESK_SL_NS4_8TiledMMAINS4_8MMA_AtomIJNS4_4SM904GMMA27MMA_64x32x16_F32BF16BF16_SSILNSP_5MajorE0ELSR_0ELNSP_7ScaleInE1ELSS_1EEEEEENS4_6LayoutISD_NS5_IJSC_NSA_ILi0EEESW_EEEEENS5_IJNS4_10UnderscoreESZ_SZ_EEEEENS4_13SM90_TMA_LOADENS4_14ComposedLayoutINS4_7SwizzleILi3ELi4ELi3EEENS4_18smem_ptr_flag_bitsILi16EEENSV_INS5_IJNSA_ILi8EEENSA_ILi64EEEEEENS5_IJS19_SC_EEEEEEEvNS4_8identityENS4_23SM90_TMA_LOAD_MULTICASTES1D_vS1E_EENS_8epilogue10collective6detail29Sm90TmaWarpSpecializedAdapterINS1I_15DefaultEpilogueISK_SL_SL_NS1H_6thread17LinearCombinationISK_Li1EffLNS1M_9ScaleType4KindE0ELNS_15FloatRoundStyleE2ESK_EENS1_15EpilogueDefaultEEEEEvvEEEEvNT_6ParamsE:
        .type           _ZN7cutlass13device_kernelINS_4gemm6kernel13GemmUniversalIN4cute5tupleIJiiiiEEENS1_10collective13CollectiveMmaINS1_34MainloopSm90TmaGmmaWarpSpecializedILi2ENS5_IJNS4_1CILi2EEENSA_ILi1EEESC_EEENS1_35KernelTmaWarpSpecializedCooperativeEEENS5_IJNSA_ILi256EEENSA_ILi160EEENSA_ILi128EEEEEENS_10bfloat16_tENS5_IJlSC_lEEESK_SL_NS4_8TiledMMAINS4_8MMA_AtomIJNS4_4SM904GMMA27MMA_64x32x16_F32BF16BF16_SSILNSP_5MajorE0ELSR_0ELNSP_7ScaleInE1ELSS_1EEEEEENS4_6LayoutISD_NS5_IJSC_NSA_ILi0EEESW_EEEEENS5_IJNS4_10UnderscoreESZ_SZ_EEEEENS4_13SM90_TMA_LOADENS4_14ComposedLayoutINS4_7SwizzleILi3ELi4ELi3EEENS4_18smem_ptr_flag_bitsILi16EEENSV_INS5_IJNSA_ILi8EEENSA_ILi64EEEEEENS5_IJS19_SC_EEEEEEEvNS4_8identityENS4_23SM90_TMA_LOAD_MULTICASTES1D_vS1E_EENS_8epilogue10collective6detail29Sm90TmaWarpSpecializedAdapterINS1I_15DefaultEpilogueISK_SL_SL_NS1H_6thread17LinearCombinationISK_Li1EffLNS1M_9ScaleType4KindE0ELNS_15FloatRoundStyleE2ESK_EENS1_15EpilogueDefaultEEEEEvvEEEEvNT_6ParamsE,@function
        .size           _ZN7cutlass13device_kernelINS_4gemm6kernel13GemmUniversalIN4cute5tupleIJiiiiEEENS1_10collective13CollectiveMmaINS1_34MainloopSm90TmaGmmaWarpSpecializedILi2ENS5_IJNS4_1CILi2EEENSA_ILi1EEESC_EEENS1_35KernelTmaWarpSpecializedCooperativeEEENS5_IJNSA_ILi256EEENSA_ILi160EEENSA_ILi128EEEEEENS_10bfloat16_tENS5_IJlSC_lEEESK_SL_NS4_8TiledMMAINS4_8MMA_AtomIJNS4_4SM904GMMA27MMA_64x32x16_F32BF16BF16_SSILNSP_5MajorE0ELSR_0ELNSP_7ScaleInE1ELSS_1EEEEEENS4_6LayoutISD_NS5_IJSC_NSA_ILi0EEESW_EEEEENS5_IJNS4_10UnderscoreESZ_SZ_EEEEENS4_13SM90_TMA_LOADENS4_14ComposedLayoutINS4_7SwizzleILi3ELi4ELi3EEENS4_18smem_ptr_flag_bitsILi16EEENSV_INS5_IJNSA_ILi8EEENSA_ILi64EEEEEENS5_IJS19_SC_EEEEEEEvNS4_8identityENS4_23SM90_TMA_LOAD_MULTICASTES1D_vS1E_EENS_8epilogue10collective6detail29Sm90TmaWarpSpecializedAdapterINS1I_15DefaultEpilogueISK_SL_SL_NS1H_6thread17LinearCombinationISK_Li1EffLNS1M_9ScaleType4KindE0ELNS_15FloatRoundStyleE2ESK_EENS1_15EpilogueDefaultEEEEEvvEEEEvNT_6ParamsE,(.L_x_385 - _ZN7cutlass13device_kernelINS_4gemm6kernel13GemmUniversalIN4cute5tupleIJiiiiEEENS1_10collective13CollectiveMmaINS1_34MainloopSm90TmaGmmaWarpSpecializedILi2ENS5_IJNS4_1CILi2EEENSA_ILi1EEESC_EEENS1_35KernelTmaWarpSpecializedCooperativeEEENS5_IJNSA_ILi256EEENSA_ILi160EEENSA_ILi128EEEEEENS_10bfloat16_tENS5_IJlSC_lEEESK_SL_NS4_8TiledMMAINS4_8MMA_AtomIJNS4_4SM904GMMA27MMA_64x32x16_F32BF16BF16_SSILNSP_5MajorE0ELSR_0ELNSP_7ScaleInE1ELSS_1EEEEEENS4_6LayoutISD_NS5_IJSC_NSA_ILi0EEESW_EEEEENS5_IJNS4_10UnderscoreESZ_SZ_EEEEENS4_13SM90_TMA_LOADENS4_14ComposedLayoutINS4_7SwizzleILi3ELi4ELi3EEENS4_18smem_ptr_flag_bitsILi16EEENSV_INS5_IJNSA_ILi8EEENSA_ILi64EEEEEENS5_IJS19_SC_EEEEEEEvNS4_8identityENS4_23SM90_TMA_LOAD_MULTICASTES1D_vS1E_EENS_8epilogue10collective6detail29Sm90TmaWarpSpecializedAdapterINS1I_15DefaultEpilogueISK_SL_SL_NS1H_6thread17LinearCombinationISK_Li1EffLNS1M_9ScaleType4KindE0ELNS_15FloatRoundStyleE2ESK_EENS1_15EpilogueDefaultEEEEEvvEEEEvNT_6ParamsE)
        .other          _ZN7cutlass13device_kernelINS_4gemm6kernel13GemmUniversalIN4cute5tupleIJiiiiEEENS1_10collective13CollectiveMmaINS1_34MainloopSm90TmaGmmaWarpSpecializedILi2ENS5_IJNS4_1CILi2EEENSA_ILi1EEESC_EEENS1_35KernelTmaWarpSpecializedCooperativeEEENS5_IJNSA_ILi256EEENSA_ILi160EEENSA_ILi128EEEEEENS_10bfloat16_tENS5_IJlSC_lEEESK_SL_NS4_8TiledMMAINS4_8MMA_AtomIJNS4_4SM904GMMA27MMA_64x32x16_F32BF16BF16_SSILNSP_5MajorE0ELSR_0ELNSP_7ScaleInE1ELSS_1EEEEEENS4_6LayoutISD_NS5_IJSC_NSA_ILi0EEESW_EEEEENS5_IJNS4_10UnderscoreESZ_SZ_EEEEENS4_13SM90_TMA_LOADENS4_14ComposedLayoutINS4_7SwizzleILi3ELi4ELi3EEENS4_18smem_ptr_flag_bitsILi16EEENSV_INS5_IJNSA_ILi8EEENSA_ILi64EEEEEENS5_IJS19_SC_EEEEEEEvNS4_8identityENS4_23SM90_TMA_LOAD_MULTICASTES1D_vS1E_EENS_8epilogue10collective6detail29Sm90TmaWarpSpecializedAdapterINS1I_15DefaultEpilogueISK_SL_SL_NS1H_6thread17LinearCombinationISK_Li1EffLNS1M_9ScaleType4KindE0ELNS_15FloatRoundStyleE2ESK_EENS1_15EpilogueDefaultEEEEEvvEEEEvNT_6ParamsE,@"STO_CUDA_ENTRY STV_DEFAULT"
_ZN7cutlass13device_kernelINS_4gemm6kernel13GemmUniversalIN4cute5tupleIJiiiiEEENS1_10collective13CollectiveMmaINS1_34MainloopSm90TmaGmmaWarpSpecializedILi2ENS5_IJNS4_1CILi2EEENSA_ILi1EEESC_EEENS1_35KernelTmaWarpSpecializedCooperativeEEENS5_IJNSA_ILi256EEENSA_ILi160EEENSA_ILi128EEEEEENS_10bfloat16_tENS5_IJlSC_lEEESK_SL_NS4_8TiledMMAINS4_8MMA_AtomIJNS4_4SM904GMMA27MMA_64x32x16_F32BF16BF16_SSILNSP_5MajorE0ELSR_0ELNSP_7ScaleInE1ELSS_1EEEEEENS4_6LayoutISD_NS5_IJSC_NSA_ILi0EEESW_EEEEENS5_IJNS4_10UnderscoreESZ_SZ_EEEEENS4_13SM90_TMA_LOADENS4_14ComposedLayoutINS4_7SwizzleILi3ELi4ELi3EEENS4_18smem_ptr_flag_bitsILi16EEENSV_INS5_IJNSA_ILi8EEENSA_ILi64EEEEEENS5_IJS19_SC_EEEEEEEvNS4_8identityENS4_23SM90_TMA_LOAD_MULTICASTES1D_vS1E_EENS_8epilogue10collective6detail29Sm90TmaWarpSpecializedAdapterINS1I_15DefaultEpilogueISK_SL_SL_NS1H_6thread17LinearCombinationISK_Li1EffLNS1M_9ScaleType4KindE0ELNS_15FloatRoundStyleE2ESK_EENS1_15EpilogueDefaultEEEEEvvEEEEvNT_6ParamsE:
[----:B------:R-:W0:Y:S01]  /*0000*/  LDC R1, c[0x0][0x28] ;  /* 0x00000a00ff017b82 */ /* 0x000e220000000800 */
[----:B------:R-:W1:Y:S01]  /*0010*/  S2R R2, SR_TID.X ;  /* 0x0000000000027919 */ /* 0x000e620000002100 */
[----:B------:R-:W-:Y:S01]  /*0020*/  ELECT P0, URZ, PT ;  /* 0x00000000003f782f */ /* 0x000fe20003800000 */
[----:B------:R-:W-:Y:S01]  /*0030*/  BSSY B0, `(.L_x_0) ;  /* 0x0000015000007945 */ /* 0x000fe20003800000 */
[--C-:B-1----:R-:W-:Y:S02]  /*0040*/  SHF.R.U32.HI R0, RZ, 0x5, R2.reuse ;  /* 0x00000005ff007819 */ /* 0x102fe40000011602 */
[----:B------:R-:W-:-:S03]  /*0050*/  SHF.R.U32.HI R3, RZ, 0x7, R2 ;  /* 0x00000007ff037819 */ /* 0x000fc60000011602 */
[----:B------:R-:W1:Y:S04]  /*0060*/  SHFL.IDX PT, R4, R0, RZ, 0x1f ;  /* 0x00001fff00047589 */ /* 0x000e6800000e0000 */
[----:B------:R-:W2:Y:S01]  /*0070*/  SHFL.IDX PT, R3, R3, RZ, 0x1f ;  /* 0x00001fff03037589 */ /* 0x000ea200000e0000 */
[----:B-1----:R-:W-:Y:S02]  /*0080*/  R2UR UR9, R4 ;  /* 0x00000000040972ca */ /* 0x002fe400000e0000 */
[----:B--2---:R-:W-:-:S11]  /*0090*/  R2UR UR5, R3 ;  /* 0x00000000030572ca */ /* 0x004fd600000e0000 */
[----:B------:R-:W-:Y:S02]  /*00a0*/  USHF.R.S32.HI UR4, URZ, 0x1f, UR9 ;  /* 0x0000001f3f047899 */ /* 0x000fe40008011409 */
[----:B------:R-:W-:Y:S02]  /*00b0*/  ISETP.NE.OR P0, PT, RZ, UR9, !P0 ;  /* 0x00000009ff007c0c */ /* 0x000fe4000c705670 */
[----:B------:R-:W-:-:S04]  /*00c0*/  ULEA.HI UR4, UR4, UR9, URZ, 0x2 ;  /* 0x0000000904047291 */ /* 0x000fc8000f8f103f */
[----:B------:R-:W-:-:S04]  /*00d0*/  ULOP3.LUT UR4, UR4, 0xfffffffc, URZ, 0xc0, !UPT ;  /* 0xfffffffc04047892 */ /* 0x000fc8000f8ec03f */
[----:B------:R-:W-:-:S03]  /*00e0*/  UIADD3 UR9, UR9, -UR4, URZ ;  /* 0x8000000409097290 */ /* 0x000fc6000fffe03f */
[----:B0-----:R-:W-:Y:S09]  /*00f0*/  @P0 BRA `(.L_x_1) ;  /* 0x0000000000200947 */ /* 0x001ff20003800000 */
[----:B------:R-:W-:Y:S02]  /*0100*/  ULDC.64 UR6, c[0x0][0x198] ;  /* 0x0000660000067ab9 */ /* 0x000fe40000000a00 */
[----:B------:R-:W-:Y:S02]  /*0110*/  UIADD3 UR10, UP0, UR6, 0xf0, URZ ;  /* 0x000000f0060a7890 */ /* 0x000fe4000ff1e03f */
[----:B------:R-:W-:Y:S02]  /*0120*/  UIADD3 UR6, UP1, UR6, 0x1f0, URZ ;  /* 0x000001f006067890 */ /* 0x000fe4000ff3e03f */
[----:B------:R-:W-:Y:S02]  /*0130*/  UIADD3.X UR11, URZ, UR7, URZ, UP0, !UPT ;  /* 0x000000073f0b7290 */ /* 0x000fe400087fe43f */
[----:B------:R-:W-:-:S07]  /*0140*/  UIADD3.X UR7, URZ, UR7, URZ, UP1, !UPT ;  /* 0x000000073f077290 */ /* 0x000fce0008ffe43f */
[----:B------:R0:W-:Y:S02]  /*0150*/  UTMACCTL.PF [UR10] ;  /* 0x000000000a0079b9 */ /* 0x0001e40008040000 */
[----:B------:R0:W-:Y:S02]  /*0160*/  UTMACCTL.PF [UR6] ;  /* 0x00000000060079b9 */ /* 0x0001e40008040000 */
[----:B0-----:R-:W-:Y:S01]  /*0170*/  NOP ;  /* 0x0000000000007918 */ /* 0x001fe20000000000 */
.L_x_1:
[----:B------:R-:W-:Y:S05]  /*0180*/  BSYNC B0 ;  /* 0x0000000000007941 */ /* 0x000fea0003800000 */
.L_x_0:
[----:B------:R-:W0:Y:S01]  /*0190*/  SHFL.IDX PT, R3, R0, RZ, 0x1f ;  /* 0x00001fff00037589 */ /* 0x000e2200000e0000 */
[----:B------:R-:W-:Y:S01]  /*01a0*/  UISETP.NE.AND UP0, UPT, UR9, 0x3, UPT ;  /* 0x000000030900788c */ /* 0x000fe2000bf05270 */
[----:B------:R-:W-:Y:S01]  /*01b0*/  ISETP.NE.AND P1, PT, RZ, UR5, PT ;  /* 0x00000005ff007c0c */ /* 0x000fe2000bf25270 */
[----:B------:R-:W-:Y:S02]  /*01c0*/  UIADD3 UR16, UR5, -0x1, URZ ;  /* 0xffffffff05107890 */ /* 0x000fe4000fffe03f */
[----:B------:R-:W-:Y:S02]  /*01d0*/  UISETP.EQ.OR UP0, UPT, UR9, URZ, !UP0 ;  /* 0x0000003f0900728c */ /* 0x000fe4000c702670 */
[----:B------:R-:W-:Y:S02]  /*01e0*/  UISETP.GE.U32.AND UP1, UPT, UR16, 0x2, UPT ;  /* 0x000000021000788c */ /* 0x000fe4000bf26070 */
[----:B------:R-:W-:-:S04]  /*01f0*/  UISETP.EQ.AND UP0, UPT, UR5, URZ, UP0 ;  /* 0x0000003f0500728c */ /* 0x000fc80008702270 */
[----:B------:R-:W-:-:S04]  /*0200*/  USEL UR38, URZ, 0x1, !UP0 ;  /* 0x000000013f267887 */ /* 0x000fc8000c000000 */
[----:B------:R-:W-:Y:S01]  /*0210*/  USEL UR38, UR38, 0x2, UP1 ;  /* 0x0000000226267887 */ /* 0x000fe20008800000 */
[----:B0-----:R-:W-:-:S13]  /*0220*/  ISETP.NE.AND P0, PT, R3, RZ, PT ;  /* 0x000000ff0300720c */ /* 0x001fda0003f05270 */
[----:B------:R-:W-:Y:S05]  /*0230*/  @P0 BRA `(.L_x_2) ;  /* 0x0000000000480947 */ /* 0x000fea0003800000 */
[----:B------:R-:W0:Y:S01]  /*0240*/  S2UR UR8, SR_CgaCtaId ;  /* 0x00000000000879c3 */ /* 0x000e220000008800 */
[----:B------:R-:W-:Y:S01]  /*0250*/  UMOV UR4, 0x400 ;  /* 0x0000040000047882 */ /* 0x000fe20000000000 */
[----:B------:R-:W-:Y:S01]  /*0260*/  UMOV UR5, 0x1 ;  /* 0x0000000100057882 */ /* 0x000fe20000000000 */
[----:B------:R-:W-:Y:S01]  /*0270*/  UMOV UR6, 0x4 ;  /* 0x0000000400067882 */ /* 0x000fe20000000000 */
[----:B------:R-:W-:Y:S01]  /*0280*/  ELECT P0, URZ, PT ;  /* 0x00000000003f782f */ /* 0x000fe20003800000 */
[----:B------:R-:W-:-:S04]  /*0290*/  UIADD3 UR6, -UR6, 0x100000, URZ ;  /* 0x0010000006067890 */ /* 0x000fc8000fffe13f */
[----:B------:R-:W-:Y:S02]  /*02a0*/  USHF.L.U32 UR7, UR6, 0xb, URZ ;  /* 0x0000000b06077899 */ /* 0x000fe4000800063f */
[----:B------:R-:W-:Y:S02]  /*02b0*/  USHF.L.U32 UR6, UR6, 0x1, URZ ;  /* 0x0000000106067899 */ /* 0x000fe4000800063f */
[----:B0-----:R-:W-:Y:S02]  /*02c0*/  ULEA UR8, UR8, UR4, 0x18 ;  /* 0x0000000408087291 */ /* 0x001fe4000f8ec03f */
[----:B------:R-:W-:-:S04]  /*02d0*/  UIADD3 UR4, -UR5, 0x100000, URZ ;  /* 0x0010000005047890 */ /* 0x000fc8000fffe13f */
[----:B------:R-:W-:Y:S02]  /*02e0*/  USHF.L.U32 UR5, UR4, 0xb, URZ ;  /* 0x0000000b04057899 */ /* 0x000fe4000800063f */
[----:B------:R-:W-:Y:S01]  /*02f0*/  USHF.L.U32 UR4, UR4, 0x1, URZ ;  /* 0x0000000104047899 */ /* 0x000fe2000800063f */
[----:B------:R-:W0:Y:S11]  /*0300*/  FENCE.VIEW.ASYNC.S ;  /* 0x00000000000073c6 */ /* 0x000e360000000000 */
[----:B0-----:R0:W1:Y:S01]  /*0310*/  SYNCS.EXCH.64 URZ, [UR8], UR4 ;  /* 0x00000004083f75b2 */ /* 0x0010620008000100 */
[----:B------:R0:W2:Y:S01]  /*0320*/  SYNCS.EXCH.64 URZ, [UR8+0x10], UR6 ;  /* 0x00001006083f75b2 */ /* 0x0000a20008000100 */
[----:B------:R0:W3:Y:S01]  /*0330*/  SYNCS.EXCH.64 URZ, [UR8+0x8], UR4 ;  /* 0x00000804083f75b2 */ /* 0x0000e20008000100 */
[----:B------:R0:W4:Y:S01]  /*0340*/  SYNCS.EXCH.64 URZ, [UR8+0x18], UR6 ;  /* 0x00001806083f75b2 */ /* 0x0001220008000100 */
[----:B------:R-:W-:Y:S01]  /*0350*/  NOP ;  /* 0x0000000000007918 */ /* 0x000fe20000000000 */
.L_x_2:
[----:B------:R-:W5:Y:S01]  /*0360*/  S2UR UR13, SR_CTAID.X ;  /* 0x00000000000d79c3 */ /* 0x000f620000002500 */
[----:B------:R-:W-:Y:S01]  /*0370*/  SHF.R.S32.HI R5, RZ, 0x1f, R2 ;  /* 0x0000001fff057819 */ /* 0x000fe20000011402 */
[----:B------:R-:W1:Y:S01]  /*0380*/  SHFL.IDX PT, R6, R0, RZ, 0x1f ;  /* 0x00001fff00067589 */ /* 0x000e6200000e0000 */
[----:B0-----:R-:W-:Y:S01]  /*0390*/  ULDC UR4, c[0x0][0x150] ;  /* 0x0000540000047ab9 */ /* 0x001fe20000000800 */
[----:B------:R-:W-:Y:S02]  /*03a0*/  ELECT P0, URZ, PT ;  /* 0x00000000003f782f */ /* 0x000fe40003800000 */
[----:B------:R-:W-:Y:S01]  /*03b0*/  LEA.HI R5, R5, R2, RZ, 0x7 ;  /* 0x0000000205057211 */ /* 0x000fe200078f38ff */
[----:B------:R-:W-:Y:S01]  /*03c0*/  ULDC UR5, c[0x0][0x154] ;  /* 0x0000550000057ab9 */ /* 0x000fe20000000800 */
[----:B------:R-:W-:Y:S01]  /*03d0*/  ULDC UR8, c[0x0][0x144] ;  /* 0x0000510000087ab9 */ /* 0x000fe20000000800 */
[----:B------:R-:W0:Y:S01]  /*03e0*/  S2UR UR10, SR_CTAID.Y ;  /* 0x00000000000a79c3 */ /* 0x000e220000002600 */
[----:B------:R-:W-:Y:S01]  /*03f0*/  LOP3.LUT R5, R5, 0xffffff80, RZ, 0xc0, !PT ;  /* 0xffffff8005057812 */ /* 0x000fe200078ec0ff */
[----:B------:R-:W-:Y:S01]  /*0400*/  NOP ;  /* 0x0000000000007918 */ /* 0x000fe20000000000 */
[----:B------:R-:W-:Y:S01]  /*0410*/  NOP ;  /* 0x0000000000007918 */ /* 0x000fe20000000000 */
[----:B------:R-:W-:Y:S01]  /*0420*/  ULDC UR11, c[0x0][0x148] ;  /* 0x00005200000b7ab9 */ /* 0x000fe20000000800 */
[----:B------:R-:W-:-:S02]  /*0430*/  IMAD.MOV.U32 R18, RZ, RZ, 0x1 ;  /* 0x00000001ff127424 */ /* 0x000fc400078e00ff */
[----:B------:R-:W-:-:S05]  /*0440*/  IMAD.IADD R5, R2, 0x1, -R5 ;  /* 0x0000000102057824 */ /* 0x000fca00078e0a05 */
[----:B------:R-:W-:Y:S02]  /*0450*/  SHF.R.S32.HI R4, RZ, 0x1f, R5 ;  /* 0x0000001fff047819 */ /* 0x000fe40000011405 */
[----:B-----5:R-:W-:Y:S02]  /*0460*/  I2FP.F32.U32 R7, UR13 ;  /* 0x0000000d00077c45 */ /* 0x020fe40008201000 */
[----:B------:R-:W-:Y:S02]  /*0470*/  LEA.HI R4, R4, R5, RZ, 0x3 ;  /* 0x0000000504047211 */ /* 0x000fe400078f18ff */
[----:B-1----:R-:W-:Y:S01]  /*0480*/  ISETP.NE.OR P0, PT, R6, RZ, !P0 ;  /* 0x000000ff0600720c */ /* 0x002fe20004705670 */
[----:B------:R-:W-:Y:S01]  /*0490*/  FMUL R8, R7, UR4 ;  /* 0x0000000407087c20 */ /* 0x000fe20008400000 */
[--C-:B------:R-:W-:Y:S02]  /*04a0*/  SHF.R.S32.HI R0, RZ, 0x3, R4.reuse ;  /* 0x00000003ff007819 */ /* 0x100fe40000011404 */
[----:B------:R-:W-:-:S02]  /*04b0*/  SHF.R.S32.HI R7, RZ, 0x1f, R4 ;  /* 0x0000001fff077819 */ /* 0x000fc40000011404 */
[----:B------:R-:W-:Y:S01]  /*04c0*/  SHF.R.S32.HI R4, RZ, 0x1f, R3 ;  /* 0x0000001fff047819 */ /* 0x000fe20000011403 */
[----:B------:R-:W1:Y:S01]  /*04d0*/  F2I.U32.TRUNC.NTZ R8, R8 ;  /* 0x0000000800087305 */ /* 0x000e62000020f000 */
[----:B------:R-:W-:Y:S02]  /*04e0*/  LEA.HI R7, R7, R0, RZ, 0x2 ;  /* 0x0000000007077211 */ /* 0x000fe400078f10ff */
[----:B------:R-:W-:Y:S02]  /*04f0*/  LEA.HI R4, R4, R3, RZ, 0x2 ;  /* 0x0000000304047211 */ /* 0x000fe400078f10ff */
[----:B------:R-:W-:Y:S01]  /*0500*/  LOP3.LUT R7, R7, 0xfffffffc, RZ, 0xc0, !PT ;  /* 0xfffffffc07077812 */ /* 0x000fe200078ec0ff */
[----:B------:R-:W-:Y:S01]  /*0510*/  VOTEU.ALL UP0, P0 ;  /* 0x00000000003f7886 */ /* 0x000fe20000000000 */
[----:B------:R-:W-:Y:S01]  /*0520*/  LOP3.LUT R4, R4, 0x3ffffffc, RZ, 0xc0, !PT ;  /* 0x3ffffffc04047812 */ /* 0x000fe200078ec0ff */
[----:B------:R-:W-:Y:S02]  /*0530*/  VOTEU.ALL UP1, P0 ;  /* 0x00000000003f7886 */ /* 0x000fe40000020000 */
[----:B------:R-:W-:Y:S01]  /*0540*/  IMAD.IADD R7, R0, 0x1, -R7 ;  /* 0x0000000100077824 */ /* 0x000fe200078e0a07 */
[----:B0-----:R-:W-:Y:S01]  /*0550*/  I2FP.F32.U32 R0, UR10 ;  /* 0x0000000a00007c45 */ /* 0x001fe20008201000 */
[----:B------:R-:W-:Y:S01]  /*0560*/  IMAD.IADD R4, R3, 0x1, -R4 ;  /* 0x0000000103047824 */ /* 0x000fe200078e0a04 */
[----:B------:R-:W0:Y:S01]  /*0570*/  @!UP0 S2UR UR7, SR_CgaCtaId ;  /* 0x00000000000789c3 */ /* 0x000e220000008800 */
[----:B------:R-:W-:Y:S01]  /*0580*/  @!UP0 UMOV UR6, 0x400 ;  /* 0x0000040000068882 */ /* 0x000fe20000000000 */
[----:B-1----:R-:W-:Y:S01]  /*0590*/  R2UR UR4, R8 ;  /* 0x00000000080472ca */ /* 0x002fe200000e0000 */
[----:B------:R-:W-:-:S02]  /*05a0*/  IMAD R4, R4, 0x4, R7 ;  /* 0x0000000404047824 */ /* 0x000fc400078e0207 */
[----:B------:R-:W-:Y:S02]  /*05b0*/  FMUL R6, R0, UR5 ;  /* 0x0000000500067c20 */ /* 0x000fe40008400000 */
[C---:B------:R-:W-:Y:S01]  /*05c0*/  IMAD.SHL.U32 R19, R4.reuse, 0x4, RZ ;  /* 0x0000000404137824 */ /* 0x040fe200078e00ff */
[----:B------:R-:W-:-:S03]  /*05d0*/  LEA.HI R0, R4, R4, RZ, 0x1 ;  /* 0x0000000404007211 */ /* 0x000fc600078f08ff */
[----:B------:R-:W1:Y:S01]  /*05e0*/  F2I.U32.TRUNC.NTZ R6, R6 ;  /* 0x0000000600067305 */ /* 0x000e62000020f000 */
[----:B------:R-:W-:Y:S02]  /*05f0*/  LOP3.LUT R3, R0, 0xfffffffe, RZ, 0xc0, !PT ;  /* 0xfffffffe00037812 */ /* 0x000fe400078ec0ff */
[C---:B------:R-:W-:Y:S01]  /*0600*/  LOP3.LUT R19, R4.reuse, 0xc, R19, 0x78, !PT ;  /* 0x0000000c04137812 */ /* 0x040fe200078e7813 */
[----:B------:R-:W-:Y:S02]  /*0610*/  UIADD3 UR4, -UR4, URZ, URZ ;  /* 0x0000003f04047290 */ /* 0x000fe4000fffe13f */
[----:B------:R-:W-:Y:S02]  /*0620*/  IMAD.IADD R3, R4, 0x1, -R3 ;  /* 0x0000000104037824 */ /* 0x000fe400078e0a03 */
[----:B------:R-:W-:-:S03]  /*0630*/  UIMAD UR8, UR8, UR4, UR13 ;  /* 0x00000004080872a4 */ /* 0x000fc6000f8e020d */
[----:B------:R-:W-:Y:S02]  /*0640*/  UMOV UR4, 0x20 ;  /* 0x0000002000047882 */ /* 0x000fe40000000000 */
[----:B------:R-:W-:-:S04]  /*0650*/  @!UP0 UIADD3 UR4, -UR4, 0x100000, URZ ;  /* 0x0010000004048890 */ /* 0x000fc8000fffe13f */
[----:B------:R-:W-:Y:S02]  /*0660*/  @!UP0 USHF.L.U32 UR5, UR4, 0xb, URZ ;  /* 0x0000000b04058899 */ /* 0x000fe4000800063f */
[----:B------:R-:W-:Y:S01]  /*0670*/  @!UP0 USHF.L.U32 UR4, UR4, 0x1, URZ ;  /* 0x0000000104048899 */ /* 0x000fe2000800063f */
[----:B------:R-:W-:Y:S01]  /*0680*/  ISETP.NE.AND P3, PT, R3, UR8, PT ;  /* 0x0000000803007c0c */ /* 0x000fe2000bf65270 */
[----:B0-----:R-:W-:Y:S01]  /*0690*/  @!UP0 ULEA UR6, UR7, UR6, 0x18 ;  /* 0x0000000607068291 */ /* 0x001fe2000f8ec03f */
[----:B------:R-:W0:Y:S01]  /*06a0*/  LDC R3, c[0x0][0x140] ;  /* 0x00005000ff037b82 */ /* 0x000e220000000800 */
[----:B-1----:R-:W-:Y:S01]  /*06b0*/  R2UR UR12, R6 ;  /* 0x00000000060c72ca */ /* 0x002fe200000e0000 */
[----:B------:R-:W-:Y:S01]  /*06c0*/  VOTEU.ALL UP0, P0 ;  /* 0x00000000003f7886 */ /* 0x000fe20000000000 */
[----:B------:R-:W-:-:S04]  /*06d0*/  LOP3.LUT P0, RZ, R5, 0x7, RZ, 0xc0, !PT ;  /* 0x0000000705ff7812 */ /* 0x000fc8000780c0ff */
[C---:B------:R-:W-:Y:S01]  /*06e0*/  ISETP.LT.U32.AND P0, PT, R19.reuse, 0x2, !P0 ;  /* 0x000000021300780c */ /* 0x040fe20004701070 */
[----:B------:R-:W1:Y:S03]  /*06f0*/  FENCE.VIEW.ASYNC.S ;  /* 0x00000000000073c6 */ /* 0x000e660000000000 */
[----:B-1----:R-:W1:Y:S01]  /*0700*/  @!UP0 SYNCS.EXCH.64 URZ, [UR6+0x30], UR4 ;  /* 0x00003004063f85b2 */ /* 0x002e620008000100 */
[----:B------:R-:W-:Y:S02]  /*0710*/  @P3 LEA.HI R0, R19, R19, RZ, 0x1 ;  /* 0x0000001313003211 */ /* 0x000fe400078f08ff */
[----:B------:R-:W-:Y:S02]  /*0720*/  UIADD3 UR12, -UR12, URZ, URZ ;  /* 0x0000003f0c0c7290 */ /* 0x000fe4000fffe13f */
[----:B------:R-:W-:Y:S02]  /*0730*/  @P3 SHF.R.S32.HI R0, RZ, 0x1, R0 ;  /* 0x00000001ff003819 */ /* 0x000fe40000011400 */
[----:B0-----:R-:W-:-:S02]  /*0740*/  ISETP.EQ.U32.AND P2, PT, R3, 0x1, PT ;  /* 0x000000010300780c */ /* 0x001fc40003f42070 */
[----:B------:R-:W-:Y:S01]  /*0750*/  SEL R3, RZ, 0x1, !P0 ;  /* 0x00000001ff037807 */ /* 0x000fe20004000000 */
[----:B------:R0:W1:Y:S01]  /*0760*/  @!UP1 SYNCS.EXCH.64 URZ, [UR6+0x38], UR4 ;  /* 0x00003804063f95b2 */ /* 0x0000620008000100 */
[----:B------:R-:W-:Y:S01]  /*0770*/  NOP ;  /* 0x0000000000007918 */ /* 0x000fe20000000000 */
[----:B0-----:R-:W-:-:S06]  /*0780*/  UIMAD UR4, UR11, UR12, UR10 ;  /* 0x0000000c0b0472a4 */ /* 0x001fcc000f8e020a */
[----:B------:R-:W-:-:S04]  /*0790*/  @P3 ISETP.NE.AND P4, PT, R0, UR4, PT ;  /* 0x0000000400003c0c */ /* 0x000fc8000bf85270 */
[----:B------:R-:W-:-:S04]  /*07a0*/  @P3 SEL R18, RZ, 0x1, P4 ;  /* 0x00000001ff123807 */ /* 0x000fc80002000000 */
[----:B------:R-:W-:Y:S01]  /*07b0*/  LOP3.LUT R18, R18, R3, RZ, 0xc0, !PT ;  /* 0x0000000312127212 */ /* 0x000fe200078ec0ff */
[----:B------:R-:W-:Y:S06]  /*07c0*/  @!P2 BRA `(.L_x_3) ;  /* 0x000000000008a947 */ /* 0x000fec0003800000 */
[----:B-1234-:R-:W-:Y:S01]  /*07d0*/  UCGABAR_ARV ;  /* 0x00000000000079c7 */ /* 0x01efe20008000000 */
[----:B------:R-:W-:Y:S05]  /*07e0*/  BRA `(.L_x_4) ;  /* 0x0000000000047947 */ /* 0x000fea0003800000 */
.L_x_3:
[----:B-1234-:R-:W-:Y:S01]  /*07f0*/  NOP ;  /* 0x0000000000007918 */ /* 0x01efe20000000000 */
.L_x_4:
[----:B------:R-:W-:Y:S01]  /*0800*/  ULDC UR4, c[0x0][0x65c] ;  /* 0x0001970000047ab9 */ /* 0x000fe20000000800 */
[----:B------:R-:W-:Y:S01]  /*0810*/  UMOV UR5, URZ ;  /* 0x0000003f00057c82 */ /* 0x000fe20008000000 */
[----:B------:R-:W-:-:S03]  /*0820*/  UISETP.NE.AND UP0, UPT, UR4, 0x1, UPT ;  /* 0x000000010400788c */ /* 0x000fc6000bf05270 */
[----:B------:R-:W-:Y:S01]  /*0830*/  UMOV UR4, UR13 ;  /* 0x0000000d00047c82 */ /* 0x000fe20008000000 */
[----:B------:R-:W-:Y:S02]  /*0840*/  UP2UR UR39, UPR, URZ, 0x1 ;  /* 0x000000013f277883 */ /* 0x000fe40008000000 */
[----:B------:R-:W-:Y:S02]  /*0850*/  PLOP3.LUT P3, PT, PT, PT, UP0, 0x80, 0x0 ;  /* 0x000000000000781c */ /* 0x000fe40003f6f008 */
[----:B------:R-:W-:Y:S02]  /*0860*/  PLOP3.LUT P4, PT, PT, PT, UP0, 0x80, 0x0 ;  /* 0x000000000000781c */ /* 0x000fe40003f8f008 */
[----:B------:R-:W-:Y:S01]  /*0870*/  PLOP3.LUT P5, PT, PT, PT, UP0, 0x80, 0x0 ;  /* 0x000000000000781c */ /* 0x000fe20003faf008 */
[----:B------:R-:W-:Y:S01]  /*0880*/  @UP0 ULDC UR14, c[0x0][0x10] ;  /* 0x00000400000e0ab9 */ /* 0x000fe20000000800 */
[----:B------:R-:W-:Y:S01]  /*0890*/  @UP0 UMOV UR6, UR10 ;  /* 0x0000000a00060c82 */ /* 0x000fe20008000000 */
[----:B------:R-:W-:Y:S01]  /*08a0*/  @UP0 UMOV UR7, URZ ;  /* 0x0000003f00070c82 */ /* 0x000fe20008000000 */
[----:B------:R-:W-:Y:S01]  /*08b0*/  PLOP3.LUT P0, PT, PT, PT, UP0, 0x80, 0x0 ;  /* 0x000000000000781c */ /* 0x000fe20003f0f008 */
[----:B------:R-:W-:-:S03]  /*08c0*/  @UP0 UIMAD.WIDE.U32 UR14, UR13, UR14, UR6 ;  /* 0x0000000e0d0e02a5 */ /* 0x000fc6000f8e0006 */
[----:B------:R-:W-:Y:S01]  /*08d0*/  @!UP0 ULDC UR7, c[0x0][0xc] ;  /* 0x0000030000078ab9 */ /* 0x000fe20000000800 */
[----:B------:R-:W-:Y:S01]  /*08e0*/  @UP0 UMOV UR6, URZ ;  /* 0x0000003f00060c82 */ /* 0x000fe20008000000 */
[----:B------:R-:W-:Y:S01]  /*08f0*/  @!UP0 UIMAD.WIDE.U32 UR4, UR10, UR7, UR4 ;  /* 0x000000070a0482a5 */ /* 0x000fe2000f8e0004 */
[----:B------:R-:W-:Y:S01]  /*0900*/  IMAD.U32 R17, RZ, RZ, UR15 ;  /* 0x0000000fff117e24 */ /* 0x000fe2000f8e00ff */
[----:B------:R-:W-:Y:S01]  /*0910*/  @UP0 UIADD3 UR6, UR15, UR6, URZ ;  /* 0x000000060f060290 */ /* 0x000fe2000fffe03f */
[----:B------:R-:W-:-:S03]  /*0920*/  IMAD.U32 R16, RZ, RZ, UR14 ;  /* 0x0000000eff107e24 */ /* 0x000fc6000f8e00ff */
[----:B------:R-:W-:Y:S02]  /*0930*/  IMAD.U32 R4, RZ, RZ, UR4 ;  /* 0x00000004ff047e24 */ /* 0x000fe4000f8e00ff */
[----:B------:R-:W-:Y:S02]  /*0940*/  IMAD.U32 R7, RZ, RZ, UR5 ;  /* 0x00000005ff077e24 */ /* 0x000fe4000f8e00ff */
[----:B------:R-:W-:Y:S02]  /*0950*/  @P3 IMAD.U32 R17, RZ, RZ, UR6 ;  /* 0x00000006ff113e24 */ /* 0x000fe4000f8e00ff */
[----:B------:R-:W-:Y:S02]  /*0960*/  IMAD.U32 R5, RZ, RZ, UR5 ;  /* 0x00000005ff057e24 */ /* 0x000fe4000f8e00ff */
[----:B------:R-:W-:Y:S02]  /*0970*/  IMAD.U32 R6, RZ, RZ, UR4 ;  /* 0x00000004ff067e24 */ /* 0x000fe4000f8e00ff */
[----:B------:R-:W-:-:S02]  /*0980*/  @!P4 IMAD.MOV.U32 R16, RZ, RZ, R4 ;  /* 0x000000ffff10c224 */ /* 0x000fc400078e0004 */
[----:B------:R-:W-:Y:S01]  /*0990*/  @!P5 IMAD.MOV.U32 R17, RZ, RZ, R7 ;  /* 0x000000ffff11d224 */ /* 0x000fe200078e0007 */
[----:B------:R-:W-:Y:S06]  /*09a0*/  @!P2 BRA `(.L_x_5) ;  /* 0x00000000000ca947 */ /* 0x000fec0003800000 */
[----:B------:R-:W-:Y:S01]  /*09b0*/  UCGABAR_WAIT ;  /* 0x0000000000007dc7 */ /* 0x000fe20008000000 */
[----:B------:R-:W-:Y:S01]  /*09c0*/  CCTL.IVALL ;  /* 0x00000000ff00798f */ /* 0x000fe20002000000 */
[----:B------:R-:W-:Y:S05]  /*09d0*/  BRA `(.L_x_6) ;  /* 0x0000000000047947 */ /* 0x000fea0003800000 */
.L_x_5:
[----:B------:R-:W-:Y:S06]  /*09e0*/  BAR.SYNC.DEFER_BLOCKING 0x0 ;  /* 0x0000000000007b1d */ /* 0x000fec0000010000 */
.L_x_6:
[----:B------:R-:W-:Y:S05]  /*09f0*/  @!P1 BRA `(.L_x_7) ;  /* 0x000000f4005c9947 */ /* 0x000fea0003800000 */
[----:B------:R-:W-:-:S06]  /*0a00*/  UISETP.GT.U32.AND UP0, UPT, UR16, 0x1, UPT ;  /* 0x000000011000788c */ /* 0x000fcc000bf04070 */
[----:B------:R-:W-:-:S13]  /*0a10*/  PLOP3.LUT P0, PT, PT, PT, UP0, 0x80, 0x0 ;  /* 0x000000000000781c */ /* 0x000fda0003f0f008 */
[----:B------:R-:W-:Y:S05]  /*0a20*/  @P0 EXIT ;  /* 0x000000000000094d */ /* 0x000fea0003800000 */
[----:B------:R-:W-:Y:S01]  /*0a30*/  ULDC.64 UR4, c[0x0][0x650] ;  /* 0x0001940000047ab9 */ /* 0x000fe20000000a00 */
[----:B------:R-:W-:Y:S01]  /*0a40*/  UMOV UR40, 0xffffffff ;  /* 0xffffffff00287882 */ /* 0x000fe20000000000 */
[----:B------:R-:W-:Y:S01]  /*0a50*/  ISETP.GE.U32.AND P0, PT, R16, UR4, PT ;  /* 0x0000000410007c0c */ /* 0x000fe2000bf06070 */
[----:B------:R-:W-:Y:S01]  /*0a60*/  UMOV UR41, 0xffffffff ;  /* 0xffffffff00297882 */ /* 0x000fe20000000000 */
[----:B------:R-:W-:Y:S01]  /*0a70*/  UMOV UR42, 0xffffffff ;  /* 0xffffffff002a7882 */ /* 0x000fe20000000000 */
[----:B------:R-:W-:Y:S02]  /*0a80*/  PRMT R0, RZ, 0x7610, R0 ;  /* 0x00007610ff007816 */ /* 0x000fe40000000000 */
[----:B------:R-:W-:-:S13]  /*0a90*/  ISETP.GE.U32.AND.EX P0, PT, R17, UR5, PT, P0 ;  /* 0x0000000511007c0c */ /* 0x000fda000bf06100 */
[----:B------:R-:W-:Y:S05]  /*0aa0*/  @P0 BRA `(.L_x_8) ;  /* 0x0000000400480947 */ /* 0x000fea0003800000 */
[----:B------:R-:W-:Y:S01]  /*0ab0*/  ULDC.64 UR16, c[0x0][0x628] ;  /* 0x00018a0000107ab9 */ /* 0x000fe20000000a00 */
[C---:B------:R-:W-:Y:S01]  /*0ac0*/  R2UR UR19, R16.reuse ;  /* 0x00000000101372ca */ /* 0x040fe200000e0000 */
[----:B------:R-:W-:Y:S01]  /*0ad0*/  ULDC UR18, c[0x0][0x630] ;  /* 0x00018c0000127ab9 */ /* 0x000fe20000000800 */
[----:B------:R-:W-:Y:S02]  /*0ae0*/  ISETP.NE.U32.AND P0, PT, RZ, UR16, PT ;  /* 0x00000010ff007c0c */ /* 0x000fe4000bf05070 */
[----:B------:R-:W-:Y:S02]  /*0af0*/  R2UR UR4, R16 ;  /* 0x00000000100472ca */ /* 0x000fe400000e0000 */
[----:B------:R-:W-:Y:S02]  /*0b00*/  ISETP.NE.AND.EX P0, PT, RZ, UR17, PT, P0 ;  /* 0x00000011ff007c0c */ /* 0x000fe4000bf05300 */
[----:B------:R-:W-:-:S11]  /*0b10*/  R2UR UR5, R17 ;  /* 0x00000000110572ca */ /* 0x000fd600000e0000 */
[----:B------:R-:W-:Y:S05]  /*0b20*/  @!P0 BRA `(.L_x_9) ;  /* 0x0000000000308947 */ /* 0x000fea0003800000 */
[----:B------:R-:W-:Y:S01]  /*0b30*/  R2UR UR4, R16 ;  /* 0x00000000100472ca */ /* 0x000fe200000e0000 */
[----:B------:R-:W-:Y:S01]  /*0b40*/  ULDC UR9, c[0x0][0x634] ;  /* 0x00018d0000097ab9 */ /* 0x000fe20000000800 */
[----:B------:R-:W-:-:S11]  /*0b50*/  R2UR UR13, R17 ;  /* 0x00000000110d72ca */ /* 0x000fd600000e0000 */
[----:B------:R-:W-:-:S04]  /*0b60*/  UIADD3 UR9, UP0, UR4, UR9, URZ ;  /* 0x0000000904097290 */ /* 0x000fc8000ff1e03f */
[----:B------:R-:W-:-:S04]  /*0b70*/  UIADD3.X UR13, URZ, UR13, URZ, UP0, !UPT ;  /* 0x0000000d3f0d7290 */ /* 0x000fc800087fe43f */
[----:B------:R-:W-:-:S04]  /*0b80*/  UIMAD.WIDE.U32 UR4, UR13, UR16, URZ ;  /* 0x000000100d0472a5 */ /* 0x000fc8000f8e003f */
[----:B------:R-:W-:Y:S02]  /*0b90*/  UIMAD.WIDE.U32 UR6, UP0, UR9, UR17, UR4 ;  /* 0x00000011090672a5 */ /* 0x000fe4000f800004 */
[----:B------:R-:W-:Y:S02]  /*0ba0*/  UIMAD.WIDE.U32 UR4, UR9, UR16, URZ ;  /* 0x00000010090472a5 */ /* 0x000fe4000f8e003f */
[----:B------:R-:W-:Y:S02]  /*0bb0*/  UIADD3.X UR15, URZ, URZ, URZ, UP0, !UPT ;  /* 0x0000003f3f0f7290 */ /* 0x000fe400087fe43f */
[----:B------:R-:W-:Y:S01]  /*0bc0*/  UIADD3 URZ, UP0, UR5, UR6, URZ ;  /* 0x00000006053f7290 */ /* 0x000fe2000ff1e03f */
[----:B------:R-:W-:-:S03]  /*0bd0*/  UMOV UR14, UR7 ;  /* 0x00000007000e7c82 */ /* 0x000fc60008000000 */
[----:B------:R-:W-:-:S12]  /*0be0*/  UIMAD.WIDE.U32.X UR4, UR13, UR17, UR14, UP0 ;  /* 0x000000110d0472a5 */ /* 0x000fd800080e040e */
.L_x_9:
[----:B------:R-:W-:Y:S01]  /*0bf0*/  USHF.R.U64 UR42, UR4, UR18, UR5 ;  /* 0x00000012042a7299 */ /* 0x000fe20008001205 */
[----:B------:R-:W-:Y:S01]  /*0c00*/  R2UR UR7, R17 ;  /* 0x00000000110772ca */ /* 0x000fe200000e0000 */
[----:B------:R-:W-:Y:S02]  /*0c10*/  USHF.R.U32.HI UR4, URZ, UR18, UR5 ;  /* 0x000000123f047299 */ /* 0x000fe40008011605 */
[----:B------:R-:W-:Y:S01]  /*0c20*/  UIADD3 UR5, UP0, URZ, -UR42, URZ ;  /* 0x8000002a3f057290 */ /* 0x000fe2000ff1e03f */
[----:B------:R-:W-:Y:S01]  /*0c30*/  ULDC.64 UR14, c[0x0][0x620] ;  /* 0x00018800000e7ab9 */ /* 0x000fe20000000a00 */
[----:B------:R-:W-:Y:S02]  /*0c40*/  UMOV UR6, UR19 ;  /* 0x0000001300067c82 */ /* 0x000fe40008000000 */
[----:B------:R-:W-:Y:S01]  /*0c50*/  UIADD3.X UR4, URZ, ~UR4, URZ, UP0, !UPT ;  /* 0x800000043f047290 */ /* 0x000fe200087fe43f */
[----:B------:R-:W-:Y:S01]  /*0c60*/  ULDC UR9, c[0x0][0x618] ;  /* 0x0001860000097ab9 */ /* 0x000fe20000000800 */
[----:B------:R-:W-:-:S02]  /*0c70*/  UIMAD UR12, UR11, UR12, UR10 ;  /* 0x0000000c0b0c72a4 */ /* 0x000fc4000f8e020a */
[----:B------:R-:W-:Y:S02]  /*0c80*/  UIMAD UR4, UR4, UR14, URZ ;  /* 0x0000000e040472a4 */ /* 0x000fe4000f8e023f */
[----:B------:R-:W-:Y:S02]  /*0c90*/  UIMAD.WIDE.U32 UR6, UR5, UR14, UR6 ;  /* 0x0000000e050672a5 */ /* 0x000fe4000f8e0006 */
[----:B------:R-:W-:Y:S01]  /*0ca0*/  UIMAD UR4, UR5, UR15, UR4 ;  /* 0x0000000f050472a4 */ /* 0x000fe2000f8e0204 */
[----:B------:R-:W-:Y:S01]  /*0cb0*/  ULDC UR10, c[0x0][0x608] ;  /* 0x00018200000a7ab9 */ /* 0x000fe20000000800 */
[----:B------:R-:W-:Y:S02]  /*0cc0*/  ULDC UR18, c[0x0][0x658] ;  /* 0x0001960000127ab9 */ /* 0x000fe40000000800 */
[----:B------:R-:W-:Y:S01]  /*0cd0*/  UIADD3 UR7, UR7, UR4, URZ ;  /* 0x0000000407077290 */ /* 0x000fe2000fffe03f */
[----:B------:R-:W-:Y:S02]  /*0ce0*/  UMOV UR11, 0xffffffff ;  /* 0xffffffff000b7882 */ /* 0x000fe40000000000 */
[----:B------:R-:W-:Y:S01]  /*0cf0*/  ULDC.64 UR4, c[0x0][0x640] ;  /* 0x0001900000047ab9 */ /* 0x000fe20000000a00 */
[----:B------:R-:W-:Y:S01]  /*0d00*/  USHF.R.U64 UR16, UR6, UR9, UR7 ;  /* 0x0000000906107299 */ /* 0x000fe20008001207 */
[----:B------:R-:W-:Y:S01]  /*0d10*/  ISETP.NE.U32.AND P0, PT, RZ, UR4, PT ;  /* 0x00000004ff007c0c */ /* 0x000fe2000bf05070 */
[----:B------:R-:W-:-:S02]  /*0d20*/  USHF.R.U32.HI UR7, URZ, UR9, UR7 ;  /* 0x000000093f077299 */ /* 0x000fc40008011607 */
[----:B------:R-:W-:Y:S01]  /*0d30*/  USHF.L.U32 UR6, UR11, UR18, URZ ;  /* 0x000000120b067299 */ /* 0x000fe2000800063f */
[----:B------:R-:W-:Y:S01]  /*0d40*/  ISETP.NE.AND.EX P0, PT, RZ, UR5, PT, P0 ;  /* 0x00000005ff007c0c */ /* 0x000fe2000bf05300 */
[----:B------:R-:W-:Y:S02]  /*0d50*/  USHF.R.U64 UR22, UR16, UR10, UR7 ;  /* 0x0000000a10167299 */ /* 0x000fe40008001207 */
[----:B------:R-:W-:Y:S02]  /*0d60*/  USHF.R.U32.HI UR7, URZ, UR10, UR7 ;  /* 0x0000000a3f077299 */ /* 0x000fe40008011607 */
[----:B------:R-:W-:Y:S02]  /*0d70*/  UISETP.NE.AND UP1, UPT, UR39, URZ, UPT ;  /* 0x0000003f2700728c */ /* 0x000fe4000bf25270 */
[----:B------:R-:W-:Y:S01]  /*0d80*/  USHF.R.U64 UR23, UR22, UR18, UR7 ;  /* 0x0000001216177299 */ /* 0x000fe20008001207 */
[----:B------:R-:W-:Y:S01]  /*0d90*/  ULDC UR17, c[0x0][0x600] ;  /* 0x0001800000117ab9 */ /* 0x000fe20000000800 */
[----:B------:R-:W-:-:S02]  /*0da0*/  ULOP3.LUT UR13, URZ, UR6, URZ, 0x33, !UPT ;  /* 0x000000063f0d7292 */ /* 0x000fc4000f8e333f */
[----:B------:R-:W-:Y:S02]  /*0db0*/  UIADD3 UR15, UR17, -0x1, URZ ;  /* 0xffffffff110f7890 */ /* 0x000fe4000fffe03f */
[----:B------:R-:W-:Y:S02]  /*0dc0*/  USEL UR12, UR8, UR12, !UP1 ;  /* 0x0000000c080c7287 */ /* 0x000fe4000c800000 */
[----:B------:R-:W-:Y:S01]  /*0dd0*/  USHF.R.U32.HI UR7, URZ, UR18, UR7 ;  /* 0x000000123f077299 */ /* 0x000fe20008011607 */
[----:B------:R-:W-:Y:S01]  /*0de0*/  ULDC UR19, c[0x0][0x648] ;  /* 0x0001920000137ab9 */ /* 0x000fe20000000800 */
[----:B------:R-:W-:Y:S01]  /*0df0*/  ULDC UR20, c[0x0][0x638] ;  /* 0x00018e0000147ab9 */ /* 0x000fe20000000800 */
[----:B------:R-:W-:Y:S01]  /*0e00*/  UMOV UR21, 0x1 ;  /* 0x0000000100157882 */ /* 0x000fe20000000000 */
[----:B------:R-:W-:Y:S01]  /*0e10*/  UMOV UR6, UR23 ;  /* 0x0000001700067c82 */ /* 0x000fe20008000000 */
[----:B------:R-:W-:Y:S07]  /*0e20*/  @!P0 BRA `(.L_x_10) ;  /* 0x0000000000308947 */ /* 0x000fee0003800000 */
[----:B------:R-:W-:Y:S02]  /*0e30*/  ULDC UR10, c[0x0][0x64c] ;  /* 0x00019300000a7ab9 */ /* 0x000fe40000000800 */
        /* <DEDUP_REMOVED lines=8> */
[----:B------:R-:W-:-:S07]  /*0ec0*/  UIMAD.WIDE.U32.X UR4, UR14, UR5, UR10, UP0 ;  /* 0x000000050e0472a5 */ /* 0x000fce00080e040a */
[----:B------:R-:W-:Y:S01]  /*0ed0*/  UMOV UR6, UR4 ;  /* 0x0000000400067c82 */ /* 0x000fe20008000000 */
[----:B------:R-:W-:-:S05]  /*0ee0*/  UMOV UR7, UR5 ;  /* 0x0000000500077c82 */ /* 0x000fca0008000000 */
.L_x_10:
[----:B------:R-:W-:Y:S01]  /*0ef0*/  USHF.R.U64 UR5, UR6, UR19, UR7 ;  /* 0x0000001306057299 */ /* 0x000fe20008001207 */
[----:B------:R-:W-:Y:S01]  /*0f00*/  IMAD.MOV.U32 R0, RZ, RZ, 0x1 ;  /* 0x00000001ff007424 */ /* 0x000fe200078e00ff */
[----:B------:R-:W-:Y:S02]  /*0f10*/  USHF.L.U32 UR4, UR21, UR18, URZ ;  /* 0x0000001215047299 */ /* 0x000fe4000800063f */
[----:B------:R-:W-:Y:S02]  /*0f20*/  ULOP3.LUT UR13, UR22, UR13, URZ, 0xc0, !UPT ;  /* 0x0000000d160d7292 */ /* 0x000fe4000f8ec03f */
[----:B------:R-:W-:Y:S02]  /*0f30*/  UIADD3 UR6, -UR5, URZ, URZ ;  /* 0x0000003f05067290 */ /* 0x000fe4000fffe13f */
[----:B------:R-:W-:Y:S02]  /*0f40*/  UIMAD UR13, UR4, UR5, UR13 ;  /* 0x00000005040d72a4 */ /* 0x000fe4000f8e020d */
[----:B------:R-:W-:-:S02]  /*0f50*/  ULOP3.LUT UR15, UR16, UR15, URZ, 0xc0, !UPT ;  /* 0x0000000f100f7292 */ /* 0x000fc4000f8ec03f */
[----:B------:R-:W-:Y:S01]  /*0f60*/  UIMAD UR4, UR6, UR20, UR23 ;  /* 0x00000014060472a4 */ /* 0x000fe2000f8e0217 */
[----:B------:R-:W-:Y:S01]  /*0f70*/  ULDC UR5, c[0x0][0x610] ;  /* 0x0001840000057ab9 */ /* 0x000fe20000000800 */
[----:B------:R-:W-:Y:S02]  /*0f80*/  UISETP.NE.AND UP0, UPT, UR39, URZ, UPT ;  /* 0x0000003f2700728c */ /* 0x000fe4000bf05270 */
[----:B------:R-:W-:Y:S02]  /*0f90*/  UIMAD UR12, UR13, UR5, UR12 ;  /* 0x000000050d0c72a4 */ /* 0x000fe4000f8e020c */
[----:B------:R-:W-:-:S04]  /*0fa0*/  UIMAD UR4, UR4, UR17, UR15 ;  /* 0x00000011040472a4 */ /* 0x000fc8000f8e020f */
[----:B------:R-:W-:Y:S02]  /*0fb0*/  USEL UR41, UR4, UR12, !UP0 ;  /* 0x0000000c04297287 */ /* 0x000fe4000c000000 */
[----:B------:R-:W-:-:S12]  /*0fc0*/  USEL UR40, UR12, UR4, !UP0 ;  /* 0x000000040c287287 */ /* 0x000fd8000c000000 */
.L_x_8:
[----:B------:R-:W-:-:S08]  /*0fd0*/  NOP ;  /* 0x0000000000007918 */ /* 0x000fd00000000000 */
[----:B------:R-:W0:Y:S02]  /*0fe0*/  USETMAXREG.TRY_ALLOC.CTAPOOL UP0, 0xe8 ;  /* 0x000000e8000079c8 */ /* 0x000e240008000600 */
[----:B0-----:R-:W-:-:S13]  /*0ff0*/  PLOP3.LUT P0, PT, PT, PT, UP0, 0x80, 0x0 ;  /* 0x000000000000781c */ /* 0x001fda0003f0f008 */
[----:B------:R-:W-:Y:S05]  /*1000*/  @!P0 BRA `(.L_x_8) ;  /* 0xfffffffc00f08947 */ /* 0x000fea000383ffff */
[----:B------:R-:W-:Y:S01]  /*1010*/  ULDC.64 UR4, c[0x0][0x598] ;  /* 0x0001660000047ab9 */ /* 0x000fe20000000a00 */
[----:B------:R-:W-:Y:S01]  /*1020*/  ULDC.64 UR46, c[0x0][0x208] ;  /* 0x00008200002e7ab9 */ /* 0x000fe20000000a00 */
[----:B------:R-:W-:-:S04]  /*1030*/  ISETP.NE.U32.AND P0, PT, RZ, UR4, PT ;  /* 0x00000004ff007c0c */ /* 0x000fc8000bf05070 */
[----:B------:R-:W-:-:S13]  /*1040*/  ISETP.NE.AND.EX P0, PT, RZ, UR5, PT, P0 ;  /* 0x00000005ff007c0c */ /* 0x000fda000bf05300 */
[----:B------:R-:W-:Y:S05]  /*1050*/  @!P0 BRA `(.L_x_11) ;  /* 0x00000000001c8947 */ /* 0x000fea0003800000 */
[----:B------:R-:W0:Y:S02]  /*1060*/  LDC.64 R4, c[0x0][0x598] ;  /* 0x00016600ff047b82 */ /* 0x000e240000000a00 */
[----:B0-----:R-:W2:Y:S02]  /*1070*/  LDG.E.64 R4, desc[UR46][R4.64] ;  /* 0x0000002e04047981 */ /* 0x001ea4000c1e1b00 */
[----:B--2---:R-:W-:-:S04]  /*1080*/  ISETP.NE.U32.AND P0, PT, R4, RZ, PT ;  /* 0x000000ff0400720c */ /* 0x004fc80003f05070 */
[----:B------:R-:W-:-:S13]  /*1090*/  ISETP.NE.AND.EX P0, PT, R5, RZ, PT, P0 ;  /* 0x000000ff0500720c */ /* 0x000fda0003f05300 */
[----:B------:R-:W-:Y:S05]  /*10a0*/  @!P0 BRA `(.L_x_11) ;  /* 0x0000000000088947 */ /* 0x000fea0003800000 */
[----:B------:R0:W5:Y:S01]  /*10b0*/  LD.E R22, desc[UR46][R4.64] ;  /* 0x0000002e04167980 */ /* 0x000162000c101900 */
[----:B------:R-:W-:Y:S05]  /*10c0*/  BRA `(.L_x_12) ;  /* 0x0000000000247947 */ /* 0x000fea0003800000 */
.L_x_11:
[----:B------:R-:W-:Y:S02]  /*10d0*/  ULDC.64 UR4, c[0x0][0x588] ;  /* 0x0001620000047ab9 */ /* 0x000fe40000000a00 */
[----:B------:R-:W-:-:S04]  /*10e0*/  ISETP.NE.U32.AND P0, PT, RZ, UR4, PT ;  /* 0x00000004ff007c0c */ /* 0x000fc8000bf05070 */
[----:B------:R-:W-:-:S13]  /*10f0*/  ISETP.NE.AND.EX P0, PT, RZ, UR5, PT, P0 ;  /* 0x00000005ff007c0c */ /* 0x000fda000bf05300 */
[----:B------:R-:W-:Y:S05]  /*1100*/  @!P0 BRA `(.L_x_13) ;  /* 0x00000000000c8947 */ /* 0x000fea0003800000 */
[----:B------:R-:W0:Y:S02]  /*1110*/  LDC.64 R22, c[0x0][0x588] ;  /* 0x00016200ff167b82 */ /* 0x000e240000000a00 */
[----:B0-----:R1:W5:Y:S01]  /*1120*/  LDG.E R22, desc[UR46][R22.64] ;  /* 0x0000002e16167981 */ /* 0x001362000c1e1900 */
[----:B------:R-:W-:Y:S05]  /*1130*/  BRA `(.L_x_12) ;  /* 0x0000000000087947 */ /* 0x000fea0003800000 */
.L_x_13:
[----:B------:R-:W-:Y:S02]  /*1140*/  ULDC UR4, c[0x0][0x580] ;  /* 0x0001600000047ab9 */ /* 0x000fe40000000800 */
[----:B------:R-:W-:-:S07]  /*1150*/  IMAD.U32 R22, RZ, RZ, UR4 ;  /* 0x00000004ff167e24 */ /* 0x000fce000f8e00ff */
.L_x_12:
[----:B------:R-:W-:Y:S02]  /*1160*/  ULDC.64 UR4, c[0x0][0x5a0] ;  /* 0x0001680000047ab9 */ /* 0x000fe40000000a00 */
[----:B------:R-:W-:-:S04]  /*1170*/  ISETP.NE.U32.AND P0, PT, RZ, UR4, PT ;  /* 0x00000004ff007c0c */ /* 0x000fc8000bf05070 */
[----:B------:R-:W-:-:S13]  /*1180*/  ISETP.NE.AND.EX P0, PT, RZ, UR5, PT, P0 ;  /* 0x00000005ff007c0c */ /* 0x000fda000bf05300 */
[----:B------:R-:W-:Y:S05]  /*1190*/  @!P0 BRA `(.L_x_14) ;  /* 0x00000000001c8947 */ /* 0x000fea0003800000 */
[----:B0-----:R-:W0:Y:S02]  /*11a0*/  LDC.64 R4, c[0x0][0x5a0] ;  /* 0x00016800ff047b82 */ /* 0x001e240000000a00 */
[----:B0-----:R-:W2:Y:S02]  /*11b0*/  LDG.E.64 R4, desc[UR46][R4.64] ;  /* 0x0000002e04047981 */ /* 0x001ea4000c1e1b00 */
[----:B--2---:R-:W-:-:S04]  /*11c0*/  ISETP.NE.U32.AND P0, PT, R4, RZ, PT ;  /* 0x000000ff0400720c */ /* 0x004fc80003f05070 */
[----:B------:R-:W-:-:S13]  /*11d0*/  ISETP.NE.AND.EX P0, PT, R5, RZ, PT, P0 ;  /* 0x000000ff0500720c */ /* 0x000fda0003f05300 */
[----:B------:R-:W-:Y:S05]  /*11e0*/  @!P0 BRA `(.L_x_14) ;  /* 0x0000000000088947 */ /* 0x000fea0003800000 */
[----:B-1----:R0:W5:Y:S01]  /*11f0*/  LD.E R23, desc[UR46][R4.64] ;  /* 0x0000002e04177980 */ /* 0x002162000c101900 */
[----:B------:R-:W-:Y:S05]  /*1200*/  BRA `(.L_x_15) ;  /* 0x0000000000247947 */ /* 0x000fea0003800000 */
.L_x_14:
[----:B------:R-:W-:Y:S02]  /*1210*/  ULDC.64 UR4, c[0x0][0x590] ;  /* 0x0001640000047ab9 */ /* 0x000fe40000000a00 */
[----:B------:R-:W-:-:S04]  /*1220*/  ISETP.NE.U32.AND P0, PT, RZ, UR4, PT ;  /* 0x00000004ff007c0c */ /* 0x000fc8000bf05070 */
[----:B------:R-:W-:-:S13]  /*1230*/  ISETP.NE.AND.EX P0, PT, RZ, UR5, PT, P0 ;  /* 0x00000005ff007c0c */ /* 0x000fda000bf05300 */
[----:B------:R-:W-:Y:S05]  /*1240*/  @!P0 BRA `(.L_x_16) ;  /* 0x00000000000c8947 */ /* 0x000fea0003800000 */
[----:B0-----:R-:W1:Y:S02]  /*1250*/  LDC.64 R4, c[0x0][0x590] ;  /* 0x00016400ff047b82 */ /* 0x001e640000000a00 */
[----:B-1----:R1:W5:Y:S01]  /*1260*/  LDG.E R23, desc[UR46][R4.64] ;  /* 0x0000002e04177981 */ /* 0x002362000c1e1900 */
[----:B------:R-:W-:Y:S05]  /*1270*/  BRA `(.L_x_15) ;  /* 0x0000000000087947 */ /* 0x000fea0003800000 */
.L_x_16:
[----:B------:R-:W-:Y:S02]  /*1280*/  ULDC UR4, c[0x0][0x584] ;  /* 0x0001610000047ab9 */ /* 0x000fe40000000800 */
[----:B-1----:R-:W-:-:S07]  /*1290*/  IMAD.U32 R23, RZ, RZ, UR4 ;  /* 0x00000004ff177e24 */ /* 0x002fce000f8e00ff */
.L_x_15:
[----:B------:R-:W-:-:S13]  /*12a0*/  LOP3.LUT P0, RZ, R0, 0xff, RZ, 0xc0, !PT ;  /* 0x000000ff00ff7812 */ /* 0x000fda000780c0ff */
[----:B------:R-:W-:Y:S05]  /*12b0*/  @!P0 EXIT ;  /* 0x000000000000894d */ /* 0x000fea0003800000 */
[----:B------:R-:W-:Y:S01]  /*12c0*/  ULDC UR4, c[0x0][0x28c] ;  /* 0x0000a30000047ab9 */ /* 0x000fe20000000800 */
[----:B------:R-:W-:Y:S02]  /*12d0*/  ULOP3.LUT UR43, UR38, 0x1, URZ, 0xfc, !UPT ;  /* 0x00000001262b7892 */ /* 0x000fe4000f8efc3f */
[----:B------:R-:W-:Y:S01]  /*12e0*/  UIADD3 UR4, UR4, 0x7f, URZ ;  /* 0x0000007f04047890 */ /* 0x000fe2000fffe03f */
[----:B------:R-:W-:Y:S01]  /*12f0*/  UMOV UR36, URZ ;  /* 0x0000003f00247c82 */ /* 0x000fe20008000000 */
[----:B------:R-:W-:Y:S02]  /*1300*/  UMOV UR37, URZ ;  /* 0x0000003f00257c82 */ /* 0x000fe40008000000 */
[----:B------:R-:W-:-:S04]  /*1310*/  USHF.R.S32.HI UR5, URZ, 0x1f, UR4 ;  /* 0x0000001f3f057899 */ /* 0x000fc80008011404 */
[----:B------:R-:W-:-:S04]  /*1320*/  ULEA.HI UR5, UR5, UR4, URZ, 0x7 ;  /* 0x0000000405057291 */ /* 0x000fc8000f8f383f */
[----:B------:R-:W-:-:S12]  /*1330*/  USHF.R.S32.HI UR44, URZ, 0x7, UR5 ;  /* 0x000000073f2c7899 */ /* 0x000fd80008011405 */
.L_x_354:
[----:B------:R-:W-:Y:S01]  /*1340*/  LOP3.LUT R0, R2, 0x80, RZ, 0xc0, !PT ;  /* 0x0000008002007812 */ /* 0x000fe200078ec0ff */
[----:B------:R-:W2:Y:S01]  /*1350*/  S2UR UR6, SR_CgaCtaId ;  /* 0x00000000000679c3 */ /* 0x000ea20000008800 */
[----:B------:R-:W-:Y:S02]  /*1360*/  UMOV UR45, 0x400 ;  /* 0x00000400002d7882 */ /* 0x000fe40000000000 */
[----:B------:R-:W-:-:S06]  /*1370*/  SHF.R.U32.HI R0, RZ, 0x7, R0 ;  /* 0x00000007ff007819 */ /* 0x000fcc0000011600 */
[----:B---3--:R-:W3:Y:S01]  /*1380*/  SHFL.IDX PT, R0, R0, RZ, 0x1f ;  /* 0x00001fff00007589 */ /* 0x008ee200000e0000 */
[----:B--2---:R-:W-:Y:S01]  /*1390*/  ULEA UR45, UR6, UR45, 0x18 ;  /* 0x0000002d062d7291 */ /* 0x004fe2000f8ec03f */
[----:B---3--:R-:W-:-:S13]  /*13a0*/  R2UR UR4, R0 ;  /* 0x00000000000472ca */ /* 0x008fda00000e0000 */
[----:B------:R-:W-:-:S04]  /*13b0*/  ULEA.HI UR5, UR4, UR4, URZ, 0x1 ;  /* 0x0000000404057291 */ /* 0x000fc8000f8f083f */
[----:B------:R-:W-:-:S04]  /*13c0*/  ULOP3.LUT UR5, UR5, 0x7fffe, URZ, 0xc0, !UPT ;  /* 0x0007fffe05057892 */ /* 0x000fc8000f8ec03f */
[----:B------:R-:W-:-:S03]  /*13d0*/  UIADD3 UR5, UR4, -UR5, URZ ;  /* 0x8000000504057290 */ /* 0x000fc6000fffe03f */
[----:B------:R-:W-:Y:S01]  /*13e0*/  ULDC UR4, c[0x0][0x28c] ;  /* 0x0000a30000047ab9 */ /* 0x000fe20000000800 */
[----:B------:R-:W-:Y:S01]  /*13f0*/  ULEA UR5, UR5, UR45, 0xd ;  /* 0x0000002d05057291 */ /* 0x000fe2000f8e683f */
[----:B------:R-:W-:-:S03]  /*1400*/  ISETP.LT.AND P0, PT, RZ, UR4, PT ;  /* 0x00000004ff007c0c */ /* 0x000fc6000bf01270 */
[----:B------:R-:W-:-:S04]  /*1410*/  UIADD3 UR5, UR5, 0x100, URZ ;  /* 0x0000010005057890 */ /* 0x000fc8000fffe03f */
[----:B------:R-:W-:-:S04]  /*1420*/  USHF.R.U32.HI UR5, URZ, 0x4, UR5 ;  /* 0x000000043f057899 */ /* 0x000fc80008011605 */
[----:B------:R-:W-:Y:S02]  /*1430*/  ULOP3.LUT UR48, UR5, 0x3fff, URZ, 0xc0, !UPT ;  /* 0x00003fff05307892 */ /* 0x000fe4000f8ec03f */
[----:B01--45:R-:W-:Y:S10]  /*1440*/  @P0 BRA `(.L_x_17) ;  /* 0x0000000000400947 */ /* 0x033ff40003800000 */
[----:B------:R-:W-:Y:S01]  /*1450*/  MOV R0, 0x0 ;  /* 0x0000000000007802 */ /* 0x000fe20000000f00 */
[----:B------:R-:W-:Y:S01]  /*1460*/  ULDC.64 UR4, c[0x4][0x68] ;  /* 0x01001a0000047ab9 */ /* 0x000fe20000000a00 */
[----:B------:R-:W-:Y:S01]  /*1470*/  ULDC.64 UR6, c[0x4][0x8] ;  /* 0x0100020000067ab9 */ /* 0x000fe20000000a00 */
[----:B01----:R-:W-:Y:S01]  /*1480*/  IMAD.U32 R4, RZ, RZ, UR4 ;  /* 0x00000004ff047e24 */ /* 0x003fe2000f8e00ff */
[----:B------:R0:W1:Y:S01]  /*1490*/  LDC.64 R14, c[0x4][R0] ;  /* 0x01000000000e7b82 */ /* 0x0000620000000a00 */
[----:B------:R-:W-:Y:S01]  /*14a0*/  IMAD.U32 R5, RZ, RZ, UR5 ;  /* 0x00000005ff057e24 */ /* 0x000fe2000f8e00ff */
[----:B------:R-:W-:Y:S01]  /*14b0*/  ULDC.64 UR4, c[0x4][0x70] ;  /* 0x01001c0000047ab9 */ /* 0x000fe20000000a00 */
[----:B------:R-:W-:Y:S02]  /*14c0*/  IMAD.U32 R10, RZ, RZ, UR6 ;  /* 0x00000006ff0a7e24 */ /* 0x000fe4000f8e00ff */
[----:B------:R-:W-:Y:S02]  /*14d0*/  IMAD.U32 R6, RZ, RZ, UR4 ;  /* 0x00000004ff067e24 */ /* 0x000fe4000f8e00ff */
[----:B------:R-:W-:-:S02]  /*14e0*/  IMAD.U32 R7, RZ, RZ, UR5 ;  /* 0x00000005ff077e24 */ /* 0x000fc4000f8e00ff */
[----:B------:R-:W-:Y:S02]  /*14f0*/  IMAD.U32 R11, RZ, RZ, UR7 ;  /* 0x00000007ff0b7e24 */ /* 0x000fe4000f8e00ff */
[----:B------:R-:W-:Y:S02]  /*1500*/  IMAD.MOV.U32 R8, RZ, RZ, 0x1e1 ;  /* 0x000001e1ff087424 */ /* 0x000fe400078e00ff */
[----:B------:R-:W-:Y:S02]  /*1510*/  IMAD.MOV.U32 R12, RZ, RZ, 0x1 ;  /* 0x00000001ff0c7424 */ /* 0x000fe400078e00ff */
[----:B0-----:R-:W-:-:S07]  /*1520*/  IMAD.MOV.U32 R13, RZ, RZ, RZ ;  /* 0x000000ffff0d7224 */ /* 0x001fce00078e00ff */
[----:B------:R-:W-:-:S07]  /*1530*/  LEPC R20, `(.L_x_17) ;  /* 0x000000001014794e */ /* 0x000fce0000000000 */
[----:B-1---5:R-:W-:Y:S05]  /*1540*/  CALL.ABS.NOINC R14 ;  /* 0x000000000e007343 */ /* 0x022fea0003c00000 */
.L_x_17:
[----:B------:R-:W-:-:S05]  /*1550*/  IMAD.U32 R0, RZ, RZ, UR43 ;  /* 0x0000002bff007e24 */ /* 0x000fca000f8e00ff */
[----:B------:R-:W-:-:S13]  /*1560*/  ISETP.NE.AND P0, PT, R0, 0x3, PT ;  /* 0x000000030000780c */ /* 0x000fda0003f05270 */
[----:B------:R-:W-:Y:S05]  /*1570*/  @!P0 BRA `(.L_x_18) ;  /* 0x0000000000048947 */ /* 0x000fea0003800000 */
[----:B------:R-:W-:Y:S01]  /*1580*/  BPT.TRAP 0x1 ;  /* 0x000000040000795c */ /* 0x000fe20000300000 */
.L_x_18:
[----:B------:R-:W-:Y:S02]  /*1590*/  IMAD.U32 R3, RZ, RZ, UR37 ;  /* 0x00000025ff037e24 */ /* 0x000fe4000f8e00ff */
[----:B------:R-:W-:-:S03]  /*15a0*/  IMAD.U32 R0, RZ, RZ, UR36 ;  /* 0x00000024ff007e24 */ /* 0x000fc6000f8e00ff */
[----:B------:R-:W-:Y:S02]  /*15b0*/  LEA R3, R3, UR45, 0x3 ;  /* 0x0000002d03037c11 */ /* 0x000fe4000f8e18ff */
[----:B------:R-:W-:-:S04]  /*15c0*/  SHF.L.U32 R0, R0, 0x1f, RZ ;  /* 0x0000001f00007819 */ /* 0x000fc800000006ff */
[----:B------:R2:W3:Y:S01]  /*15d0*/  SYNCS.PHASECHK.TRANS64.TRYWAIT P1, [R3+URZ], R0 ;  /* 0x00000000030075a7 */ /* 0x0004e2000802017f */
[----:B------:R-:W-:Y:S05]  /*15e0*/  @!P0 BRA `(.L_x_19) ;  /* 0x0000000000048947 */ /* 0x000fea0003800000 */
[----:B------:R-:W-:Y:S01]  /*15f0*/  BPT.TRAP 0x1 ;  /* 0x000000040000795c */ /* 0x000fe20000300000 */
.L_x_19:
[----:B---3--:R-:W-:Y:S05]  /*1600*/  @P1 BRA `(.L_x_20) ;  /* 0x0000000000081947 */ /* 0x008fea0003800000 */
[----:B------:R-:W3:Y:S02]  /*1610*/  SYNCS.PHASECHK.TRANS64.TRYWAIT P1, [R3+URZ], R0 ;  /* 0x00000000030075a7 */ /* 0x000ee4000802017f */
[----:B---3--:R-:W-:Y:S05]  /*1620*/  @!P1 BRA `(.L_x_21) ;  /* 0x000000fc00e49947 */ /* 0x008fea0003800000 */
.L_x_20:
[----:B------:R-:W-:-:S04]  /*1630*/  UISETP.LT.AND UP0, UPT, UR44, 0x1, UPT ;  /* 0x000000012c00788c */ /* 0x000fc8000bf01270 */
[----:B------:R-:W-:-:S06]  /*1640*/  USEL UR4, UR44, 0x1, UP0 ;  /* 0x000000012c047887 */ /* 0x000fcc0008000000 */
[----:B--23--:R-:W-:Y:S01]  /*1650*/  IMAD.U32 R0, RZ, RZ, UR4 ;  /* 0x00000004ff007e24 */ /* 0x00cfe2000f8e00ff */
[----:B------:R-:W-:Y:S05]  /*1660*/  WARPSYNC.ALL ;  /* 0x0000000000007948 */ /* 0x000fea0003800000 */
[----:B------:R-:W-:-:S04]  /*1670*/  IADD3 R0, -R0, UR44, RZ ;  /* 0x0000002c00007c10 */ /* 0x000fc8000fffe1ff */
[----:B------:R-:W-:Y:S01]  /*1680*/  ISETP.GE.AND P1, PT, R0, 0x1, PT ;  /* 0x000000010000780c */ /* 0x000fe20003f26270 */
[----:B------:R-:W-:Y:S01]  /*1690*/  UIADD3 UR45, UR45, 0x20100, URZ ;  /* 0x000201002d2d7890 */ /* 0x000fe2000fffe03f */
[----:B------:R-:W-:Y:S01]  /*16a0*/  WARPGROUP.ARRIVE ;  /* 0x00000000000079c5 */ /* 0x000fe20000000000 */
[----:B------:R-:W-:Y:S02]  /*16b0*/  ULOP3.LUT UR24, UR48, 0x10000, URZ, 0xfc, !UPT ;  /* 0x0001000030187892 */ /* 0x000fe4000f8efc3f */
[----:B------:R-:W-:Y:S02]  /*16c0*/  USHF.R.U32.HI UR45, URZ, 0x4, UR45 ;  /* 0x000000043f2d7899 */ /* 0x000fe4000801162d */
[----:B------:R-:W-:Y:S02]  /*16d0*/  ULEA UR26, UR37, UR24, 0xc ;  /* 0x00000018251a7291 */ /* 0x000fe4000f8e603f */
[----:B------:R-:W-:Y:S01]  /*16e0*/  ULOP3.LUT UR25, UR45, 0x3fff, URZ, 0xc0, !UPT ;  /* 0x00003fff2d197892 */ /* 0x000fe2000f8ec03f */
[----:B------:R-:W-:Y:S01]  /*16f0*/  UMOV UR5, 0x40000040 ;  /* 0x4000004000057882 */ /* 0x000fe20000000000 */
[----:B------:R-:W-:-:S02]  /*1700*/  UMOV UR7, 0x40000040 ;  /* 0x4000004000077882 */ /* 0x000fc40000000000 */
[----:B------:R-:W-:Y:S01]  /*1710*/  ULOP3.LUT UR25, UR25, 0x10000, URZ, 0xfc, !UPT ;  /* 0x0001000019197892 */ /* 0x000fe2000f8efc3f */
[----:B------:R-:W-:Y:S01]  /*1720*/  UMOV UR4, UR26 ;  /* 0x0000001a00047c82 */ /* 0x000fe20008000000 */
[----:B------:R-:W-:Y:S02]  /*1730*/  UMOV UR9, UR5 ;  /* 0x0000000500097c82 */ /* 0x000fe40008000000 */
[----:B------:R-:W-:Y:S01]  /*1740*/  UIMAD UR27, UR37, 0xa00, UR25 ;  /* 0x00000a00251b78a4 */ /* 0x000fe2000f8e0219 */
[----:B------:R-:W-:Y:S01]  /*1750*/  UMOV UR8, UR4 ;  /* 0x0000000400087c82 */ /* 0x000fe20008000000 */
[----:B------:R-:W-:Y:S02]  /*1760*/  UMOV UR11, 0x40000040 ;  /* 0x40000040000b7882 */ /* 0x000fe40000000000 */
[----:B------:R-:W-:Y:S02]  /*1770*/  UIADD3 UR10, UR27, 0x100, URZ ;  /* 0x000001001b0a7890 */ /* 0x000fe4000fffe03f */
[----:B------:R-:W-:-:S02]  /*1780*/  UIADD3 UR14, UR27, 0x200, URZ ;  /* 0x000002001b0e7890 */ /* 0x000fc4000fffe03f */
[----:B------:R-:W-:Y:S01]  /*1790*/  UMOV UR6, UR27 ;  /* 0x0000001b00067c82 */ /* 0x000fe20008000000 */
[----:B------:R-:W-:Y:S01]  /*17a0*/  UMOV UR12, UR4 ;  /* 0x00000004000c7c82 */ /* 0x000fe20008000000 */
[----:B------:R-:W-:Y:S01]  /*17b0*/  HGMMA.64x32x16.F32.BF16 R168, gdesc[UR4], RZ, !UPT, gsb0 ;  /* 0x0060000004a879f0 */ /* 0x000fe2000c0018ff */
[----:B------:R-:W-:Y:S01]  /*17c0*/  UMOV UR13, UR5 ;  /* 0x00000005000d7c82 */ /* 0x000fe20008000000 */
[----:B------:R-:W-:Y:S01]  /*17d0*/  UMOV UR15, 0x40000040 ;  /* 0x40000040000f7882 */ /* 0x000fe20000000000 */
[----:B------:R-:W-:Y:S01]  /*17e0*/  UIADD3 UR18, UR27, 0x300, URZ ;  /* 0x000003001b127890 */ /* 0x000fe2000fffe03f */
[----:B------:R-:W-:Y:S01]  /*17f0*/  UMOV UR16, UR4 ;  /* 0x0000000400107c82 */ /* 0x000fe20008000000 */
[----:B------:R-:W-:Y:S01]  /*1800*/  UMOV UR17, UR5 ;  /* 0x0000000500117c82 */ /* 0x000fe20008000000 */
[----:B------:R-:W-:Y:S01]  /*1810*/  UMOV UR19, 0x40000040 ;  /* 0x4000004000137882 */ /* 0x000fe20000000000 */
[----:B------:R-:W-:Y:S01]  /*1820*/  UIADD3 UR22, UR27, 0x400, URZ ;  /* 0x000004001b167890 */ /* 0x000fe2000fffe03f */
[----:B------:R-:W-:Y:S01]  /*1830*/  UMOV UR20, UR4 ;  /* 0x0000000400147c82 */ /* 0x000fe20008000000 */
[----:B------:R-:W-:Y:S01]  /*1840*/  UMOV UR21, UR5 ;  /* 0x0000000500157c82 */ /* 0x000fe20008000000 */
[----:B------:R-:W-:Y:S01]  /*1850*/  UMOV UR23, 0x40000040 ;  /* 0x4000004000177882 */ /* 0x000fe20000000000 */
[----:B------:R-:W-:Y:S01]  /*1860*/  UIADD3 UR4, UR26, 0x2, URZ ;  /* 0x000000021a047890 */ /* 0x000fe2000fffe03f */
[----:B------:R-:W-:Y:S01]  /*1870*/  UMOV UR5, 0x40000040 ;  /* 0x4000004000057882 */ /* 0x000fe20000000000 */
[----:B------:R-:W-:-:S02]  /*1880*/  WARPGROUP.DEPBAR.LE gsb0, 0x0 ;  /* 0x00008000000079c5 */ /* 0x000fc40000010000 */
[----:B------:R-:W-:-:S06]  /*1890*/  WARPGROUP.ARRIVE ;  /* 0x00000000000079c5 */ /* 0x000fcc0000000000 */
[----:B------:R-:W-:Y:S01]  /*18a0*/  HGMMA.64x32x16.F32.BF16 R136, gdesc[UR8], RZ, !UPT, gsb0 ;  /* 0x00600000088879f0 */ /* 0x000fe2000c0018ff */
[----:B------:R-:W-:Y:S02]  /*18b0*/  UIADD3 UR8, UR26, 0x400, URZ ;  /* 0x000004001a087890 */ /* 0x000fe4000fffe03f */
[----:B------:R-:W-:Y:S02]  /*18c0*/  WARPGROUP.DEPBAR.LE gsb0, 0x0 ;  /* 0x00008000000079c5 */ /* 0x000fe40000010000 */
[----:B------:R-:W-:-:S06]  /*18d0*/  WARPGROUP.ARRIVE ;  /* 0x00000000000079c5 */ /* 0x000fcc0000000000 */
[----:B------:R-:W-:Y:S03]  /*18e0*/  HGMMA.64x32x16.F32.BF16 R104, gdesc[UR12], RZ, !UPT, gsb0 ;  /* 0x006000000c6879f0 */ /* 0x000fe6000c0018ff */
[----:B------:R-:W-:Y:S02]  /*18f0*/  WARPGROUP.DEPBAR.LE gsb0, 0x0 ;  /* 0x00008000000079c5 */ /* 0x000fe40000010000 */
[----:B------:R-:W-:-:S06]  /*1900*/  WARPGROUP.ARRIVE ;  /* 0x00000000000079c5 */ /* 0x000fcc0000000000 */
[----:B------:R-:W-:Y:S03]  /*1910*/  HGMMA.64x32x16.F32.BF16 R72, gdesc[UR16], RZ, !UPT, gsb0 ;  /* 0x00600000104879f0 */ /* 0x000fe6000c0018ff */
[----:B------:R-:W-:Y:S02]  /*1920*/  WARPGROUP.DEPBAR.LE gsb0, 0x0 ;  /* 0x00008000000079c5 */ /* 0x000fe40000010000 */
[----:B------:R-:W-:-:S06]  /*1930*/  WARPGROUP.ARRIVE ;  /* 0x00000000000079c5 */ /* 0x000fcc0000000000 */
[----:B------:R-:W-:Y:S01]  /*1940*/  HGMMA.64x32x16.F32.BF16 R40, gdesc[UR20], RZ, !UPT, gsb0 ;  /* 0x00600000142879f0 */ /* 0x000fe2000c0018ff */
[----:B------:R-:W-:Y:S01]  /*1950*/  UMOV UR20, UR8 ;  /* 0x0000000800147c82 */ /* 0x000fe20008000000 */
[----:B------:R-:W-:Y:S01]  /*1960*/  UMOV UR21, 0x40000040 ;  /* 0x4000004000157882 */ /* 0x000fe20000000000 */
[----:B------:R-:W-:Y:S01]  /*1970*/  UMOV UR16, UR20 ;  /* 0x0000001400107c82 */ /* 0x000fe20008000000 */
[----:B------:R-:W-:Y:S01]  /*1980*/  UMOV UR17, UR21 ;  /* 0x0000001500117c82 */ /* 0x000fe20008000000 */
[----:B------:R-:W-:Y:S01]  /*1990*/  UMOV UR12, UR20 ;  /* 0x00000014000c7c82 */ /* 0x000fe20008000000 */
[----:B------:R-:W-:Y:S01]  /*19a0*/  UMOV UR13, UR21 ;  /* 0x00000015000d7c82 */ /* 0x000fe20008000000 */
[----:B------:R-:W-:Y:S01]  /*19b0*/  UMOV UR8, UR20 ;  /* 0x0000001400087c82 */ /* 0x000fe20008000000 */
[----:B------:R-:W-:Y:S01]  /*19c0*/  UMOV UR9, UR21 ;  /* 0x0000001500097c82 */ /* 0x000fe20008000000 */
[----:B------:R-:W-:Y:S02]  /*19d0*/  WARPGROUP.DEPBAR.LE gsb0, 0x0 ;  /* 0x00008000000079c5 */ /* 0x000fe40000010000 */
[----:B------:R-:W-:-:S06]  /*19e0*/  WARPGROUP.ARRIVE ;  /* 0x00000000000079c5 */ /* 0x000fcc0000000000 */
[----:B------:R-:W-:Y:S01]  /*19f0*/  HGMMA.64x32x16.F32.BF16 R24, gdesc[UR20], RZ, !UPT, gsb0 ;  /* 0x00600000141879f0 */ /* 0x000fe2000c0018ff */
[----:B------:R-:W-:Y:S01]  /*1a00*/  UMOV UR22, UR6 ;  /* 0x0000000600167c82 */ /* 0x000fe20008000000 */
[----:B------:R-:W-:Y:S01]  /*1a10*/  UMOV UR23, UR7 ;  /* 0x0000000700177c82 */ /* 0x000fe20008000000 */
[----:B------:R-:W-:Y:S01]  /*1a20*/  UIADD3 UR6, UR27, 0x2, URZ ;  /* 0x000000021b067890 */ /* 0x000fe2000fffe03f */
[----:B------:R-:W-:Y:S01]  /*1a30*/  UMOV UR7, 0x40000040 ;  /* 0x4000004000077882 */ /* 0x000fe20000000000 */
[----:B------:R-:W-:Y:S02]  /*1a40*/  WARPGROUP.DEPBAR.LE gsb0, 0x0 ;  /* 0x00008000000079c5 */ /* 0x000fe40000010000 */
[----:B------:R-:W-:-:S06]  /*1a50*/  WARPGROUP.ARRIVE ;  /* 0x00000000000079c5 */ /* 0x000fcc0000000000 */
[----:B------:R-:W-:Y:S01]  /*1a60*/  HGMMA.64x32x16.F32.BF16 R56, gdesc[UR16], RZ, !UPT, gsb0 ;  /* 0x00600000103879f0 */ /* 0x000fe2000c0018ff */
[----:B------:R-:W-:Y:S01]  /*1a70*/  UIADD3 UR18, UR27, 0x302, URZ ;  /* 0x000003021b127890 */ /* 0x000fe2000fffe03f */
[----:B------:R-:W-:Y:S01]  /*1a80*/  UMOV UR16, UR4 ;  /* 0x0000000400107c82 */ /* 0x000fe20008000000 */
[----:B------:R-:W-:Y:S01]  /*1a90*/  UMOV UR17, UR5 ;  /* 0x0000000500117c82 */ /* 0x000fe20008000000 */
        /* <DEDUP_REMOVED lines=24> */
[----:B------:R-:W-:Y:S03]  /*1c20*/  HGMMA.64x32x16.F32.BF16 R168, gdesc[UR4], R168, gsb0 ;  /* 0x0060000004a879f0 */ /* 0x000fe600080018a8 */
[----:B------:R-:W-:Y:S02]  /*1c30*/  WARPGROUP.DEPBAR.LE gsb0, 0x0 ;  /* 0x00008000000079c5 */ /* 0x000fe40000010000 */
[----:B------:R-:W-:-:S06]  /*1c40*/  WARPGROUP.ARRIVE ;  /* 0x00000000000079c5 */ /* 0x000fcc0000000000 */
[----:B------:R-:W-:Y:S01]  /*1c50*/  HGMMA.64x32x16.F32.BF16 R136, gdesc[UR8], R136, gsb0 ;  /* 0x00600000088879f0 */ /* 0x000fe20008001888 */
[----:B------:R-:W-:Y:S02]  /*1c60*/  UIADD3 UR8, UR26, 0x402, URZ ;  /* 0x000004021a087890 */ /* 0x000fe4000fffe03f */
[----:B------:R-:W-:Y:S02]  /*1c70*/  WARPGROUP.DEPBAR.LE gsb0, 0x0 ;  /* 0x00008000000079c5 */ /* 0x000fe40000010000 */
[----:B------:R-:W-:-:S06]  /*1c80*/  WARPGROUP.ARRIVE ;  /* 0x00000000000079c5 */ /* 0x000fcc0000000000 */
[----:B------:R-:W-:Y:S03]  /*1c90*/  HGMMA.64x32x16.F32.BF16 R104, gdesc[UR12], R104, gsb0 ;  /* 0x006000000c6879f0 */ /* 0x000fe60008001868 */
[----:B------:R-:W-:Y:S02]  /*1ca0*/  WARPGROUP.DEPBAR.LE gsb0, 0x0 ;  /* 0x00008000000079c5 */ /* 0x000fe40000010000 */
[----:B------:R-:W-:-:S06]  /*1cb0*/  WARPGROUP.ARRIVE ;  /* 0x00000000000079c5 */ /* 0x000fcc0000000000 */
[----:B------:R-:W-:Y:S03]  /*1cc0*/  HGMMA.64x32x16.F32.BF16 R72, gdesc[UR16], R72, gsb0 ;  /* 0x00600000104879f0 */ /* 0x000fe60008001848 */
[----:B------:R-:W-:Y:S02]  /*1cd0*/  WARPGROUP.DEPBAR.LE gsb0, 0x0 ;  /* 0x00008000000079c5 */ /* 0x000fe40000010000 */
[----:B------:R-:W-:-:S06]  /*1ce0*/  WARPGROUP.ARRIVE ;  /* 0x00000000000079c5 */ /* 0x000fcc0000000000 */
[----:B------:R-:W-:Y:S01]  /*1cf0*/  HGMMA.64x32x16.F32.BF16 R40, gdesc[UR20], R40, gsb0 ;  /* 0x00600000142879f0 */ /* 0x000fe20008001828 */
        /* <DEDUP_REMOVED lines=8> */
[----:B------:R-:W-:Y:S01]  /*1d80*/  UMOV UR4, UR20 ;  /* 0x0000001400047c82 */ /* 0x000fe20008000000 */
[----:B------:R-:W-:Y:S01]  /*1d90*/  UMOV UR5, UR21 ;  /* 0x0000001500057c82 */ /* 0x000fe20008000000 */
[----:B------:R-:W-:-:S02]  /*1da0*/  WARPGROUP.DEPBAR.LE gsb0, 0x0 ;  /* 0x00008000000079c5 */ /* 0x000fc40000010000 */
[----:B------:R-:W-:-:S06]  /*1db0*/  WARPGROUP.ARRIVE ;  /* 0x00000000000079c5 */ /* 0x000fcc0000000000 */
[----:B------:R-:W-:Y:S01]  /*1dc0*/  HGMMA.64x32x16.F32.BF16 R24, gdesc[UR20], R24, gsb0 ;  /* 0x00600000141879f0 */ /* 0x000fe20008001818 */
[----:B------:R-:W-:Y:S01]  /*1dd0*/  UIADD3 UR22, UR27, 0x404, URZ ;  /* 0x000004041b167890 */ /* 0x000fe2000fffe03f */
[----:B------:R-:W-:Y:S01]  /*1de0*/  UMOV UR23, 0x40000040 ;  /* 0x4000004000177882 */ /* 0x000fe20000000000 */
[----:B------:R-:W-:Y:S02]  /*1df0*/  WARPGROUP.DEPBAR.LE gsb0, 0x0 ;  /* 0x00008000000079c5 */ /* 0x000fe40000010000 */
        /* <DEDUP_REMOVED lines=17> */
[----:B------:R-:W-:Y:S02]  /*1f10*/  UIADD3 UR4, UR26, 0x4, URZ ;  /* 0x000000041a047890 */ /* 0x000fe4000fffe03f */
[----:B------:R-:W-:Y:S01]  /*1f20*/  UIADD3 UR6, UR27, 0x4, URZ ;  /* 0x000000041b067890 */ /* 0x000fe2000fffe03f */
[----:B------:R-:W-:Y:S01]  /*1f30*/  UMOV UR5, 0x40000040 ;  /* 0x4000004000057882 */ /* 0x000fe20000000000 */
[----:B------:R-:W-:Y:S01]  /*1f40*/  UMOV UR7, 0x40000040 ;  /* 0x4000004000077882 */ /* 0x000fe20000000000 */
[----:B------:R-:W-:Y:S02]  /*1f50*/  UMOV UR9, UR5 ;  /* 0x0000000500097c82 */ /* 0x000fe40008000000 */
        /* <DEDUP_REMOVED lines=312> */
[----:B------:R-:W-:Y:S01]  /*32e0*/  UIADD3 UR26, UR26, 0xc06, URZ ;  /* 0x00000c061a1a7890 */ /* 0x000fe2000fffe03f */
[----:B------:R-:W-:-:S02]  /*32f0*/  WARPGROUP.DEPBAR.LE gsb0, 0x0 ;  /* 0x00008000000079c5 */ /* 0x000fc40000010000 */
[----:B------:R-:W-:-:S06]  /*3300*/  WARPGROUP.ARRIVE ;  /* 0x00000000000079c5 */ /* 0x000fcc0000000000 */
[----:B------:R-:W-:Y:S03]  /*3310*/  HGMMA.64x32x16.F32.BF16 R168, gdesc[UR4], R168, gsb0 ;  /* 0x0060000004a879f0 */ /* 0x000fe600080018a8 */
        /* <DEDUP_REMOVED lines=38> */
[----:B------:R-:W-:Y:S05]  /*3580*/  @!P1 BRA `(.L_x_22) ;  /* 0x0000002000609947 */ /* 0x000fea0003800000 */
[----:B------:R-:W-:Y:S01]  /*3590*/  UIADD3 UR28, UR37, 0x1, URZ ;  /* 0x00000001251c7890 */ /* 0x000fe2000fffe03f */
[----:B------:R-:W-:Y:S01]  /*35a0*/  R2UR UR30, R0 ;  /* 0x00000000001e72ca */ /* 0x000fe200000e0000 */
[----:B------:R-:W-:Y:S02]  /*35b0*/  UMOV UR27, UR37 ;  /* 0x00000025001b7c82 */ /* 0x000fe40008000000 */
[----:B------:R-:W-:-:S04]  /*35c0*/  UISETP.NE.AND UP0, UPT, UR28, 0x2, UPT ;  /* 0x000000021c00788c */ /* 0x000fc8000bf05270 */
[----:B------:R-:W-:Y:S02]  /*35d0*/  USEL UR29, URZ, 0x1, UP0 ;  /* 0x000000013f1d7887 */ /* 0x000fe40008000000 */
[----:B------:R-:W-:Y:S02]  /*35e0*/  USEL UR28, UR28, URZ, UP0 ;  /* 0x0000003f1c1c7287 */ /* 0x000fe40008000000 */
[----:B------:R-:W-:-:S12]  /*35f0*/  ULOP3.LUT UR29, UR36, UR29, URZ, 0x3c, !UPT ;  /* 0x0000001d241d7292 */ /* 0x000fd8000f8e3c3f */
.L_x_29:
[----:B------:R-:W-:Y:S05]  /*3600*/  @!P0 BRA `(.L_x_23) ;  /* 0x0000000000048947 */ /* 0x000fea0003800000 */
[----:B------:R-:W-:Y:S01]  /*3610*/  BPT.TRAP 0x1 ;  /* 0x000000040000795c */ /* 0x000fe20000300000 */
.L_x_23:
[----:B------:R-:W2:Y:S01]  /*3620*/  S2UR UR4, SR_CgaCtaId ;  /* 0x00000000000479c3 */ /* 0x000ea20000008800 */
[----:B------:R-:W-:Y:S01]  /*3630*/  UMOV UR26, 0x400 ;  /* 0x00000400001a7882 */ /* 0x000fe20000000000 */
[----:B------:R-:W-:-:S05]  /*3640*/  IMAD.U32 R0, RZ, RZ, UR29 ;  /* 0x0000001dff007e24 */ /* 0x000fca000f8e00ff */
[----:B------:R-:W-:Y:S01]  /*3650*/  SHF.L.U32 R0, R0, 0x1f, RZ ;  /* 0x0000001f00007819 */ /* 0x000fe200000006ff */
[----:B--2---:R-:W-:-:S04]  /*3660*/  ULEA UR26, UR4, UR26, 0x18 ;  /* 0x0000001a041a7291 */ /* 0x004fc8000f8ec03f */
[----:B------:R-:W-:-:S09]  /*3670*/  ULEA UR4, UR28, UR26, 0x3 ;  /* 0x0000001a1c047291 */ /* 0x000fd2000f8e183f */
[----:B------:R2:W3:Y:S01]  /*3680*/  SYNCS.PHASECHK.TRANS64.TRYWAIT P1, [UR4], R0 ;  /* 0x00000000ff0075a7 */ /* 0x0004e20008020144 */
[----:B------:R-:W-:Y:S05]  /*3690*/  @!P0 BRA `(.L_x_24) ;  /* 0x0000000000048947 */ /* 0x000fea0003800000 */
[----:B------:R-:W-:Y:S01]  /*36a0*/  BPT.TRAP 0x1 ;  /* 0x000000040000795c */ /* 0x000fe20000300000 */
.L_x_24:
[----:B---3--:R-:W-:Y:S05]  /*36b0*/  @P1 BRA `(.L_x_25) ;  /* 0x0000000000081947 */ /* 0x008fea0003800000 */
[----:B------:R-:W3:Y:S02]  /*36c0*/  SYNCS.PHASECHK.TRANS64.TRYWAIT P1, [UR4], R0 ;  /* 0x00000000ff0075a7 */ /* 0x000ee40008020144 */
[----:B---3--:R-:W-:Y:S05]  /*36d0*/  @!P1 BRA `(.L_x_26) ;  /* 0x000000dc00cc9947 */ /* 0x008fea0003800000 */
.L_x_25:
[----:B------:R-:W-:Y:S01]  /*36e0*/  ULEA UR31, UR28, UR24, 0xc ;  /* 0x000000181c1f7291 */ /* 0x000fe2000f8e603f */
[----:B------:R-:W-:Y:S01]  /*36f0*/  WARPGROUP.ARRIVE ;  /* 0x00000000000079c5 */ /* 0x000fe20000000000 */
[----:B------:R-:W-:Y:S01]  /*3700*/  UIMAD UR32, UR28, 0xa00, UR25 ;  /* 0x00000a001c2078a4 */ /* 0x000fe2000f8e0219 */
[----:B------:R-:W-:Y:S01]  /*3710*/  UMOV UR5, 0x40000040 ;  /* 0x4000004000057882 */ /* 0x000fe20000000000 */
[----:B------:R-:W-:Y:S02]  /*3720*/  UMOV UR7, 0x40000040 ;  /* 0x4000004000077882 */ /* 0x000fe40000000000 */
[----:B------:R-:W-:Y:S01]  /*3730*/  UIADD3 UR10, UR32, 0x100, URZ ;  /* 0x00000100200a7890 */ /* 0x000fe2000fffe03f */
[----:B------:R-:W-:Y:S02]  /*3740*/  UMOV UR4, UR31 ;  /* 0x0000001f00047c82 */ /* 0x000fe40008000000 */
[----:B------:R-:W-:Y:S01]  /*3750*/  UMOV UR6, UR32 ;  /* 0x0000002000067c82 */ /* 0x000fe20008000000 */
[----:B------:R-:W-:Y:S01]  /*3760*/  UMOV UR8, UR4 ;  /* 0x0000000400087c82 */ /* 0x000fe20008000000 */
[----:B------:R-:W-:Y:S01]  /*3770*/  HGMMA.64x32x16.F32.BF16 R168, gdesc[UR4], R168, gsb0 ;  /* 0x0060000004a879f0 */ /* 0x000fe200080018a8 */
        /* <DEDUP_REMOVED lines=39> */
[----:B------:R-:W-:Y:S01]  /*39f0*/  HGMMA.64x32x16.F32.BF16 R24, gdesc[UR20], R24, gsb0 ;  /* 0x00600000141879f0 */ /* 0x000fe20008001818 */
[----:B------:R-:W-:Y:S01]  /*3a00*/  UMOV UR22, UR6 ;  /* 0x0000000600167c82 */ /* 0x000fe20008000000 */
[----:B------:R-:W-:Y:S01]  /*3a10*/  UMOV UR23, UR7 ;  /* 0x0000000700177c82 */ /* 0x000fe20008000000 */
[----:B------:R-:W-:Y:S01]  /*3a20*/  UIADD3 UR6, UR32, 0x2, URZ ;  /* 0x0000000220067890 */ /* 0x000fe2000fffe03f */
[----:B------:R-:W-:Y:S01]  /*3a30*/  UMOV UR7, 0x40000040 ;  /* 0x4000004000077882 */ /* 0x000fe20000000000 */
[----:B------:R-:W-:Y:S02]  /*3a40*/  WARPGROUP.DEPBAR.LE gsb0, 0x0 ;  /* 0x00008000000079c5 */ /* 0x000fe40000010000 */
[----:B------:R-:W-:-:S06]  /*3a50*/  WARPGROUP.ARRIVE ;  /* 0x00000000000079c5 */ /* 0x000fcc0000000000 */
[----:B------:R-:W-:Y:S01]  /*3a60*/  HGMMA.64x32x16.F32.BF16 R56, gdesc[UR16], R56, gsb0 ;  /* 0x00600000103879f0 */ /* 0x000fe20008001838 */
[----:B------:R-:W-:Y:S01]  /*3a70*/  UIADD3 UR18, UR32, 0x302, URZ ;  /* 0x0000030220127890 */ /* 0x000fe2000fffe03f */
[----:B------:R-:W-:Y:S01]  /*3a80*/  UMOV UR16, UR4 ;  /* 0x0000000400107c82 */ /* 0x000fe20008000000 */
[----:B------:R-:W-:Y:S01]  /*3a90*/  UMOV UR17, UR5 ;  /* 0x0000000500117c82 */ /* 0x000fe20008000000 */
        /* <DEDUP_REMOVED lines=431> */
[----:B------:R-:W-:Y:S01]  /*5590*/  BPT.TRAP 0x1 ;  /* 0x000000040000795c */ /* 0x000fe20000300000 */
.L_x_27:
[----:B------:R-:W-:Y:S01]  /*55a0*/  ISETP.NE.AND P1, PT, R18, RZ, PT ;  /* 0x000000ff1200720c */ /* 0x000fe20003f25270 */
[----:B--23--:R-:W-:Y:S01]  /*55b0*/  IMAD.U32 R0, RZ, RZ, UR27 ;  /* 0x0000001bff007e24 */ /* 0x00cfe2000f8e00ff */
[----:B------:R-:W-:-:S11]  /*55c0*/  UISETP.GT.U32.AND UP0, UPT, UR38, 0x1, UPT ;  /* 0x000000012600788c */ /* 0x000fd6000bf04070 */
[----:B------:R-:W-:-:S05]  /*55d0*/  @P1 LEA R0, R0, UR26, 0x3 ;  /* 0x0000001a00001c11 */ /* 0x000fca000f8e18ff */
[----:B------:R-:W-:-:S05]  /*55e0*/  @P1 VIADD R0, R0, 0x10 ;  /* 0x0000001000001836 */ /* 0x000fca0000000000 */
[----:B------:R-:W-:-:S04]  /*55f0*/  @P1 PRMT R0, R19, 0x654, R0 ;  /* 0x0000065413001816 */ /* 0x000fc80000000000 */
[----:B------:R2:W-:Y:S01]  /*5600*/  @P1 SYNCS.ARRIVE.TRANS64.RED.A1T0 RZ, [R0+URZ], RZ ;  /* 0x000000ff00ff19a7 */ /* 0x0005e2000810043f */
[----:B------:R-:W-:-:S13]  /*5610*/  PLOP3.LUT P1, PT, PT, PT, UP0, 0x80, 0x0 ;  /* 0x000000000000781c */ /* 0x000fda0003f2f008 */
[----:B--2---:R-:W-:Y:S05]  /*5620*/  @P1 BRA `(.L_x_28) ;  /* 0x0000000000041947 */ /* 0x004fea0003800000 */
[----:B------:R-:W-:Y:S01]  /*5630*/  BPT.TRAP 0x1 ;  /* 0x000000040000795c */ /* 0x000fe20000300000 */
.L_x_28:
[----:B------:R-:W-:Y:S02]  /*5640*/  UISETP.GT.AND UP2, UPT, UR30, 0x1, UPT ;  /* 0x000000011e00788c */ /* 0x000fe4000bf44270 */
[----:B------:R-:W-:Y:S02]  /*5650*/  UIADD3 UR28, UR28, 0x1, URZ ;  /* 0x000000011c1c7890 */ /* 0x000fe4000fffe03f */
[----:B------:R-:W-:Y:S02]  /*5660*/  UIADD3 UR27, UR27, 0x1, URZ ;  /* 0x000000011b1b7890 */ /* 0x000fe4000fffe03f */
[----:B------:R-:W-:Y:S01]  /*5670*/  PLOP3.LUT P1, PT, PT, PT, UP2, 0x80, 0x0 ;  /* 0x000000000000781c */ /* 0x000fe20003f2f028 */
[----:B------:R-:W-:Y:S02]  /*5680*/  UISETP.NE.AND UP0, UPT, UR28, 0x2, UPT ;  /* 0x000000021c00788c */ /* 0x000fe4000bf05270 */
[----:B------:R-:W-:Y:S02]  /*5690*/  UIADD3 UR4, UR30, -0x1, URZ ;  /* 0xffffffff1e047890 */ /* 0x000fe4000fffe03f */
[----:B------:R-:W-:-:S02]  /*56a0*/  UISETP.NE.AND UP1, UPT, UR27, 0x2, UPT ;  /* 0x000000021b00788c */ /* 0x000fc4000bf25270 */
[----:B------:R-:W-:Y:S02]  /*56b0*/  USEL UR5, URZ, 0x1, UP0 ;  /* 0x000000013f057887 */ /* 0x000fe40008000000 */
[----:B------:R-:W-:Y:S02]  /*56c0*/  USEL UR28, UR28, URZ, UP0 ;  /* 0x0000003f1c1c7287 */ /* 0x000fe40008000000 */
[----:B------:R-:W-:Y:S02]  /*56d0*/  USEL UR27, UR27, URZ, UP1 ;  /* 0x0000003f1b1b7287 */ /* 0x000fe40008800000 */
[----:B------:R-:W-:Y:S01]  /*56e0*/  ULOP3.LUT UR29, UR29, UR5, URZ, 0x3c, !UPT ;  /* 0x000000051d1d7292 */ /* 0x000fe2000f8e3c3f */
[----:B------:R-:W-:Y:S01]  /*56f0*/  UMOV UR30, UR4 ;  /* 0x00000004001e7c82 */ /* 0x000fe20008000000 */
[----:B------:R-:W-:Y:S10]  /*5700*/  @P1 BRA `(.L_x_29) ;  /* 0xffffffdc00bc1947 */ /* 0x000ff4000383ffff */
.L_x_22:
[----:B------:R-:W2:Y:S02]  /*5710*/  LDC R0, c[0x0][0x28c] ;  /* 0x0000a300ff007b82 */ /* 0x000ea40000000800 */
[----:B--2---:R-:W-:-:S13]  /*5720*/  ISETP.GE.AND P1, PT, R0, 0x1, PT ;  /* 0x000000010000780c */ /* 0x004fda0003f26270 */
[----:B------:R-:W-:Y:S05]  /*5730*/  @!P1 BRA `(.L_x_30) ;  /* 0x0000000000589947 */ /* 0x000fea0003800000 */
[----:B------:R-:W-:Y:S05]  /*5740*/  @!P0 BRA `(.L_x_31) ;  /* 0x0000000000048947 */ /* 0x000fea0003800000 */
[----:B------:R-:W-:Y:S01]  /*5750*/  BPT.TRAP 0x1 ;  /* 0x000000040000795c */ /* 0x000fe20000300000 */
.L_x_31:
[----:B------:R-:W-:Y:S01]  /*5760*/  ISETP.NE.AND P0, PT, R18, RZ, PT ;  /* 0x000000ff1200720c */ /* 0x000fe20003f05270 */
[----:B------:R-:W-:-:S12]  /*5770*/  BSSY B0, `(.L_x_32) ;  /* 0x000000e000007945 */ /* 0x000fd80003800000 */
[----:B------:R-:W-:Y:S05]  /*5780*/  @!P0 BRA `(.L_x_33) ;  /* 0x0000000000308947 */ /* 0x000fea0003800000 */
[----:B------:R-:W2:Y:S01]  /*5790*/  S2UR UR6, SR_CgaCtaId ;  /* 0x00000000000679c3 */ /* 0x000ea20000008800 */
[----:B------:R-:W-:Y:S01]  /*57a0*/  UISETP.LT.AND UP0, UPT, UR44, 0x1, UPT ;  /* 0x000000012c00788c */ /* 0x000fe2000bf01270 */
[----:B------:R-:W-:-:S03]  /*57b0*/  UMOV UR5, 0x400 ;  /* 0x0000040000057882 */ /* 0x000fc60000000000 */
[----:B------:R-:W-:-:S04]  /*57c0*/  USEL UR4, UR44, 0x1, UP0 ;  /* 0x000000012c047887 */ /* 0x000fc80008000000 */
[----:B------:R-:W-:-:S04]  /*57d0*/  UIADD3 UR4, UR37, UR44, -UR4 ;  /* 0x0000002c25047290 */ /* 0x000fc8000fffe804 */
[----:B------:R-:W-:-:S04]  /*57e0*/  USHF.L.U32 UR4, UR4, 0x3, URZ ;  /* 0x0000000304047899 */ /* 0x000fc8000800063f */
[----:B------:R-:W-:Y:S02]  /*57f0*/  ULOP3.LUT UR4, UR4, 0x8, URZ, 0xc0, !UPT ;  /* 0x0000000804047892 */ /* 0x000fe4000f8ec03f */
[----:B--2---:R-:W-:-:S04]  /*5800*/  ULEA UR5, UR6, UR5, 0x18 ;  /* 0x0000000506057291 */ /* 0x004fc8000f8ec03f */
[----:B------:R-:W-:-:S06]  /*5810*/  UIADD3 UR4, UR5, 0x10, UR4 ;  /* 0x0000001005047890 */ /* 0x000fcc000fffe004 */
[----:B------:R-:W-:-:S05]  /*5820*/  IMAD.U32 R0, RZ, RZ, UR4 ;  /* 0x00000004ff007e24 */ /* 0x000fca000f8e00ff */
[----:B------:R-:W-:-:S04]  /*5830*/  PRMT R0, R19, 0x654, R0 ;  /* 0x0000065413007816 */ /* 0x000fc80000000000 */
[----:B------:R2:W-:Y:S03]  /*5840*/  SYNCS.ARRIVE.TRANS64.RED.A1T0 RZ, [R0+URZ], RZ ;  /* 0x000000ff00ff79a7 */ /* 0x0005e6000810043f */
.L_x_33:
[----:B------:R-:W-:Y:S05]  /*5850*/  BSYNC B0 ;  /* 0x0000000000007941 */ /* 0x000fea0003800000 */
.L_x_32:
[----:B------:R-:W-:-:S06]  /*5860*/  UISETP.GT.U32.AND UP0, UPT, UR38, 0x1, UPT ;  /* 0x000000012600788c */ /* 0x000fcc000bf04070 */
[----:B------:R-:W-:-:S13]  /*5870*/  PLOP3.LUT P0, PT, PT, PT, UP0, 0x80, 0x0 ;  /* 0x000000000000781c */ /* 0x000fda0003f0f008 */
[----:B------:R-:W-:Y:S05]  /*5880*/  @P0 BRA `(.L_x_30) ;  /* 0x0000000000040947 */ /* 0x000fea0003800000 */
[----:B------:R-:W-:Y:S01]  /*5890*/  BPT.TRAP 0x1 ;  /* 0x000000040000795c */ /* 0x000fe20000300000 */
.L_x_30:
[C---:B--2---:R-:W-:Y:S01]  /*58a0*/  LOP3.LUT R0, R2.reuse, 0x3, RZ, 0xc0, !PT ;  /* 0x0000000302007812 */ /* 0x044fe200078ec0ff */
[----:B------:R-:W-:Y:S01]  /*58b0*/  IMAD.MOV.U32 R7, RZ, RZ, -0x2 ;  /* 0xfffffffeff077424 */ /* 0x000fe200078e00ff */
[----:B------:R-:W-:Y:S01]  /*58c0*/  ULDC UR11, c[0x0][0x288] ;  /* 0x0000a200000b7ab9 */ /* 0x000fe20000000800 */
[----:B------:R-:W-:Y:S01]  /*58d0*/  UIMAD UR41, UR41, 0xa0, URZ ;  /* 0x000000a0292978a4 */ /* 0x000fe2000f8e023f */
[----:B01----:R-:W-:Y:S01]  /*58e0*/  LOP3.LUT R4, R2, 0x60, RZ, 0xc0, !PT ;  /* 0x0000006002047812 */ /* 0x003fe200078ec0ff */
[----:B------:R-:W-:Y:S01]  /*58f0*/  IMAD R7, R0, R7, UR11 ;  /* 0x0000000b00077e24 */ /* 0x000fe2000f8e0207 */
[--C-:B------:R-:W-:Y:S01]  /*5900*/  SHF.R.U32.HI R0, RZ, 0x7, R2.reuse ;  /* 0x00000007ff007819 */ /* 0x100fe20000011602 */
[----:B------:R-:W-:Y:S01]  /*5910*/  UIADD3 UR37, UR44, UR37, URZ ;  /* 0x000000252c257290 */ /* 0x000fe2000fffe03f */
[----:B------:R-:W-:Y:S01]  /*5920*/  SHF.R.U32.HI R3, RZ, 0x2, R2 ;  /* 0x00000002ff037819 */ /* 0x000fe20000011602 */
[----:B------:R-:W-:Y:S01]  /*5930*/  UIMAD.WIDE UR6, UR40, 0x100, URZ ;  /* 0x00000100280678a5 */ /* 0x000fe2000f8e023f */
[----:B------:R-:W-:Y:S01]  /*5940*/  LOP3.LUT R0, R0, 0x1, RZ, 0xc0, !PT ;  /* 0x0000000100007812 */ /* 0x000fe200078ec0ff */
[----:B------:R-:W-:Y:S01]  /*5950*/  USHF.L.U32 UR40, UR40, 0x8, URZ ;  /* 0x0000000828287899 */ /* 0x000fe2000800063f */
[----:B------:R-:W-:Y:S01]  /*5960*/  SHF.R.U32.HI R6, RZ, 0x1, R4 ;  /* 0x00000001ff067819 */ /* 0x000fe20000011604 */
[----:B------:R-:W-:Y:S01]  /*5970*/  UISETP.GE.AND UP2, UPT, UR41, UR11, UPT ;  /* 0x0000000b2900728c */ /* 0x000fe2000bf46270 */
[----:B------:R-:W-:Y:S01]  /*5980*/  IMAD.SHL.U32 R12, R2, 0x2, RZ ;  /* 0x00000002020c7824 */ /* 0x000fe200078e00ff */
[----:B------:R-:W-:Y:S01]  /*5990*/  ULDC UR10, c[0x0][0x284] ;  /* 0x0000a100000a7ab9 */ /* 0x000fe20000000800 */
[----:B------:R-:W-:Y:S01]  /*59a0*/  USHF.R.U32.HI UR4, URZ, 0x1, UR37 ;  /* 0x000000013f047899 */ /* 0x000fe20008011625 */
[----:B------:R-:W-:Y:S01]  /*59b0*/  IMAD.U32 R13, RZ, RZ, UR41 ;  /* 0x00000029ff0d7e24 */ /* 0x000fe2000f8e00ff */
[----:B------:R-:W-:Y:S01]  /*59c0*/  UISETP.GE.OR UP2, UPT, UR40, UR10, UP2 ;  /* 0x0000000a2800728c */ /* 0x000fe20009746670 */
[----:B------:R-:W-:Y:S01]  /*59d0*/  IMAD.SHL.U32 R4, R0, 0x40, RZ ;  /* 0x0000004000047824 */ /* 0x000fe200078e00ff */
[----:B------:R-:W-:Y:S01]  /*59e0*/  LOP3.LUT R3, R3, 0x7, RZ, 0xc0, !PT ;  /* 0x0000000703037812 */ /* 0x000fe200078ec0ff */
[----:B------:R-:W-:Y:S01]  /*59f0*/  ULOP3.LUT UR4, UR4, 0x1, URZ, 0xc0, !UPT ;  /* 0x0000000104047892 */ /* 0x000fe2000f8ec03f */
[----:B------:R-:W-:Y:S01]  /*5a00*/  LOP3.LUT R12, R13, 0x6, R12, 0xf8, !PT ;  /* 0x000000060d0c7812 */ /* 0x000fe200078ef80c */
[----:B------:R-:W-:Y:S01]  /*5a10*/  USHF.R.S32.HI UR12, URZ, 0x1f, UR42 ;  /* 0x0000001f3f0c7899 */ /* 0x000fe2000801142a */
[--C-:B------:R-:W-:Y:S01]  /*5a20*/  LOP3.LUT R195, R4, 0x40, R3.reuse, 0xe2, !PT ;  /* 0x0000004004c37812 */ /* 0x100fe200078ee203 */
[----:B------:R-:W-:Y:S01]  /*5a30*/  ULDC.64 UR8, c[0x0][0x5d0] ;  /* 0x0001740000087ab9 */ /* 0x000fe20000000a00 */
[----:B------:R-:W-:Y:S01]  /*5a40*/  UISETP.GT.U32.AND UP0, UPT, UR37, 0x1, UPT ;  /* 0x000000012500788c */ /* 0x000fe2000bf04070 */
[----:B------:R-:W-:Y:S01]  /*5a50*/  IADD3 R3, RZ, -R6, -R3 ;  /* 0x80000006ff037210 */ /* 0x000fe20007ffe803 */
[----:B------:R-:W-:Y:S01]  /*5a60*/  UISETP.NE.U32.AND UP1, UPT, UR4, 0x1, UPT ;  /* 0x000000010400788c */ /* 0x000fe2000bf25070 */
[----:B------:R-:W-:Y:S01]  /*5a70*/  PLOP3.LUT P0, PT, PT, PT, UP2, 0x80, 0x0 ;  /* 0x000000000000781c */ /* 0x000fe20003f0f028 */
[----:B------:R-:W-:Y:S01]  /*5a80*/  UIMAD UR5, UR12, UR8, URZ ;  /* 0x000000080c0572a4 */ /* 0x000fe2000f8e023f */
[--C-:B------:R-:W-:Y:S01]  /*5a90*/  SHF.R.S32.HI R13, RZ, 0x1f, R12.reuse ;  /* 0x0000001fff0d7819 */ /* 0x100fe2000001140c */
[----:B------:R-:W-:Y:S01]  /*5aa0*/  UISETP.LT.U32.AND UP0, UPT, UR44, 0x2, UP0 ;  /* 0x000000022c00788c */ /* 0x000fe20008701070 */
[----:B------:R-:W-:Y:S01]  /*5ab0*/  IMAD.U32 R5, RZ, RZ, UR8 ;  /* 0x00000008ff057e24 */ /* 0x000fe2000f8e00ff */
[----:B------:R-:W-:Y:S01]  /*5ac0*/  UISETP.GT.U32.AND UP1, UPT, UR44, 0x1, !UP1 ;  /* 0x000000012c00788c */ /* 0x000fe2000cf24070 */
[----:B------:R-:W-:Y:S01]  /*5ad0*/  IMAD R3, R0, -0x40, R3 ;  /* 0xffffffc000037824 */ /* 0x000fe200078e0203 */
[----:B------:R-:W-:Y:S01]  /*5ae0*/  UIMAD UR5, UR42, UR9, UR5 ;  /* 0x000000092a0572a4 */ /* 0x000fe2000f8e0205 */
[----:B------:R-:W-:Y:S01]  /*5af0*/  IMAD.U32 R0, RZ, RZ, UR10 ;  /* 0x0000000aff007e24 */ /* 0x000fe2000f8e00ff */
[----:B------:R-:W-:Y:S01]  /*5b00*/  USEL UR8, URZ, 0x1, !UP0 ;  /* 0x000000013f087887 */ /* 0x000fe2000c000000 */
[----:B------:R-:W-:Y:S01]  /*5b10*/  IMAD.WIDE.U32 R4, R5, UR42, R12 ;  /* 0x0000002a05047c25 */ /* 0x000fe2000f8e000c */
[----:B------:R-:W-:Y:S01]  /*5b20*/  USEL UR4, URZ, 0x1, !UP1 ;  /* 0x000000013f047887 */ /* 0x000fe2000c800000 */
[----:B------:R-:W-:Y:S01]  /*5b30*/  LOP3.LUT R195, R195, UR6, R6, 0xfe, !PT ;  /* 0x00000006c3c37c12 */ /* 0x000fe2000f8efe06 */
[----:B------:R-:W-:Y:S01]  /*5b40*/  ULOP3.LUT UR37, UR37, 0x1, URZ, 0xc0, !UPT ;  /* 0x0000000125257892 */ /* 0x000fe2000f8ec03f */
[----:B------:R-:W-:Y:S01]  /*5b50*/  IADD3 R3, R0, -UR40, R3 ;  /* 0x8000002800037c10 */ /* 0x000fe2000fffe003 */
[----:B------:R-:W-:Y:S01]  /*5b60*/  ULOP3.LUT UR36, UR4, UR36, UR8, 0x96, !UPT ;  /* 0x0000002404247292 */ /* 0x000fe2000f8e9608 */
[----:B------:R-:W-:Y:S01]  /*5b70*/  VIADD R5, R5, UR5 ;  /* 0x0000000505057c36 */ /* 0x000fe20008000000 */
[----:B------:R-:W-:Y:S01]  /*5b80*/  UMOV UR40, 0xffffffff ;  /* 0xffffffff00287882 */ /* 0x000fe20000000000 */
[----:B------:R-:W-:Y:S01]  /*5b90*/  VIADD R0, R7, -UR41 ;  /* 0x8000002907007c36 */ /* 0x000fe20008000000 */
[----:B------:R-:W-:Y:S08]  /*5ba0*/  @P0 BRA `(.L_x_34) ;  /* 0x0000009c00240947 */ /* 0x000ff00003800000 */
[----:B-----5:R-:W-:Y:S01]  /*5bb0*/  FSETP.NEU.AND P2, PT, R23, RZ, PT ;  /* 0x000000ff1700720b */ /* 0x020fe20003f4d000 */
[----:B------:R-:W-:Y:S01]  /*5bc0*/  ULDC.64 UR8, c[0x0][0x5c8] ;  /* 0x0001720000087ab9 */ /* 0x000fe20000000a00 */
[----:B------:R-:W-:Y:S01]  /*5bd0*/  ISETP.GT.AND P0, PT, R0, RZ, PT ;  /* 0x000000ff0000720c */ /* 0x000fe20003f04270 */
[----:B------:R-:W-:Y:S01]  /*5be0*/  UIMAD UR4, UR7, UR8, URZ ;  /* 0x00000008070472a4 */ /* 0x000fe2000f8e023f */
[----:B------:R-:W-:Y:S01]  /*5bf0*/  IMAD.U32 R6, RZ, RZ, UR9 ;  /* 0x00000009ff067e24 */ /* 0x000fe2000f8e00ff */
[----:B------:R-:W-:Y:S01]  /*5c00*/  BSSY B0, `(.L_x_34) ;  /* 0x00009c3000007945 */ /* 0x000fe20003800000 */
[----:B------:R-:W-:Y:S01]  /*5c10*/  IMAD.WIDE.U32 R8, R195, UR8, R4 ;  /* 0x00000008c3087c25 */ /* 0x000fe2000f8e0004 */
[----:B------:R-:W-:-:S03]  /*5c20*/  ISETP.GT.AND P1, PT, R3, RZ, P0 ;  /* 0x000000ff0300720c */ /* 0x000fc60000724270 */
[----:B------:R-:W-:-:S04]  /*5c30*/  IMAD R5, R195, R6, UR4 ;  /* 0x00000004c3057e24 */ /* 0x000fc8000f8e0206 */
[----:B------:R-:W-:Y:S01]  /*5c40*/  IMAD.IADD R197, R9, 0x1, R5 ;  /* 0x0000000109c57824 */ /* 0x000fe200078e0205 */
[----:B------:R-:W-:Y:S06]  /*5c50*/  @!P2 BRA `(.L_x_35) ;  /* 0x0000006c009ca947 */ /* 0x000fec0003800000 */
[----:B------:R-:W0:Y:S01]  /*5c60*/  LDC.64 R20, c[0x0][0x5b8] ;  /* 0x00016e00ff147b82 */ /* 0x000e220000000a00 */
[----:B------:R-:W-:-:S07]  /*5c70*/  ULDC.64 UR4, c[0x0][0x5c0] ;  /* 0x0001700000047ab9 */ /* 0x000fce0000000a00 */
[----:B------:R-:W1:Y:S08]  /*5c80*/  LDC.64 R188, c[0x0][0x5b0] ;  /* 0x00016c00ffbc7b82 */ /* 0x000e700000000a00 */
[----:B------:R-:W2:Y:S01]  /*5c90*/  LDC.64 R14, c[0x0][0x5a8] ;  /* 0x00016a00ff0e7b82 */ /* 0x000ea20000000a00 */
[C---:B0-----:R-:W-:Y:S02]  /*5ca0*/  IMAD R4, R20.reuse, UR12, RZ ;  /* 0x0000000c14047c24 */ /* 0x041fe4000f8e02ff */
[----:B------:R-:W-:-:S04]  /*5cb0*/  IMAD.WIDE.U32 R184, R20, UR42, R12 ;  /* 0x0000002a14b87c25 */ /* 0x000fc8000f8e000c */
[----:B------:R-:W-:Y:S02]  /*5cc0*/  IMAD R21, R21, UR42, R4 ;  /* 0x0000002a15157c24 */ /* 0x000fe4000f8e0204 */
[----:B-1----:R-:W-:Y:S02]  /*5cd0*/  IMAD R4, R188, UR7, RZ ;  /* 0x00000007bc047c24 */ /* 0x002fe4000f8e02ff */
[----:B------:R-:W-:Y:S02]  /*5ce0*/  IMAD.IADD R187, R185, 0x1, R21 ;  /* 0x00000001b9bb7824 */ /* 0x000fe400078e0215 */
[----:B------:R-:W-:Y:S02]  /*5cf0*/  IMAD.MOV.U32 R186, RZ, RZ, R184 ;  /* 0x000000ffffba7224 */ /* 0x000fe400078e00b8 */
[C---:B------:R-:W-:Y:S02]  /*5d00*/  IMAD R193, R195.reuse, R189, R4 ;  /* 0x000000bdc3c17224 */ /* 0x040fe400078e0204 */
[----:B------:R-:W-:-:S04]  /*5d10*/  IMAD.WIDE.U32 R4, R195, R188, R186 ;  /* 0x000000bcc3047225 */ /* 0x000fc800078e00ba */
[----:B------:R-:W-:Y:S01]  /*5d20*/  IMAD.IADD R5, R5, 0x1, R193 ;  /* 0x0000000105057824 */ /* 0x000fe200078e02c1 */
[----:B--2---:R-:W-:-:S04]  /*5d30*/  LEA R10, P2, R4, R14, 0x1 ;  /* 0x0000000e040a7211 */ /* 0x004fc800078408ff */
[----:B------:R-:W-:-:S05]  /*5d40*/  LEA.HI.X R11, R4, R15, R5, 0x1, P2 ;  /* 0x0000000f040b7211 */ /* 0x000fca00010f0c05 */
[----:B------:R-:W2:Y:S01]  /*5d50*/  @P1 LDG.E.LTC128B.U16 R9, desc[UR46][R10.64] ;  /* 0x0000002e0a091981 */ /* 0x000ea2000c1e1520 */
[----:B------:R-:W-:Y:S01]  /*5d60*/  ISETP.GT.AND P5, PT, R0, 0x1, PT ;  /* 0x000000010000780c */ /* 0x000fe20003fa4270 */
[----:B------:R-:W-:Y:S01]  /*5d70*/  IMAD.WIDE.U32 R4, R195, R188, R12 ;  /* 0x000000bcc3047225 */ /* 0x000fe200078e000c */
[----:B------:R-:W-:Y:S01]  /*5d80*/  LOP3.LUT R192, R192, 0xfffffffb, RZ, 0xc0, !PT ;  /* 0xfffffffbc0c07812 */ /* 0x000fe200078ec0ff */
[----:B------:R-:W-:Y:S02]  /*5d90*/  BSSY B1, `(.L_x_36) ;  /* 0x0000015000017945 */ /* 0x000fe40003800000 */
[----:B------:R-:W-:Y:S02]  /*5da0*/  IMAD.IADD R5, R193, 0x1, R5 ;  /* 0x00000001c1057824 */ /* 0x000fe400078e0205 */
[----:B------:R-:W-:-:S04]  /*5db0*/  IMAD.WIDE.U32 R190, R20, UR42, R4 ;  /* 0x0000002a14be7c25 */ /* 0x000fc8000f8e0004 */
[----:B------:R-:W-:Y:S01]  /*5dc0*/  IMAD.IADD R5, R21, 0x1, R191 ;  /* 0x0000000115057824 */ /* 0x000fe200078e02bf */
[----:B------:R-:W-:Y:S02]  /*5dd0*/  LEA R4, P3, R190, R14, 0x1 ;  /* 0x0000000ebe047211 */ /* 0x000fe400078608ff */
[----:B------:R-:W-:Y:S02]  /*5de0*/  @P5 LOP3.LUT R192, R192, 0x4, RZ, 0xfc, !PT ;  /* 0x00000004c0c05812 */ /* 0x000fe400078efcff */
[----:B------:R-:W-:Y:S01]  /*5df0*/  LEA.HI.X R5, R190, R15, R5, 0x1, P3 ;  /* 0x0000000fbe057211 */ /* 0x000fe200018f0c05 */
[C---:B------:R-:W-:Y:S01]  /*5e00*/  IMAD.SHL.U32 R190, R188.reuse, 0x8, RZ ;  /* 0x00000008bcbe7824 */ /* 0x040fe200078e00ff */
[----:B------:R-:W-:Y:S01]  /*5e10*/  SHF.L.U64.HI R191, R188, 0x3, R189 ;  /* 0x00000003bcbf7819 */ /* 0x000fe200000102bd */
[----:B--2---:R-:W-:-:S04]  /*5e20*/  IMAD.U32 R6, R9, 0x10000, RZ ;  /* 0x0001000009067824 */ /* 0x004fc800078e00ff */
[----:B------:R-:W-:Y:S01]  /*5e30*/  FMUL R7, R6, R23 ;  /* 0x0000001706077220 */ /* 0x000fe20000400000 */
[----:B------:R-:W-:-:S03]  /*5e40*/  LEA R6, P2, R8, UR4, 0x1 ;  /* 0x0000000408067c11 */ /* 0x000fc6000f8408ff */
[----:B------:R-:W-:Y:S01]  /*5e50*/  FFMA R168, R168, R22, R7 ;  /* 0x00000016a8a87223 */ /* 0x000fe20000000007 */
[----:B------:R-:W-:Y:S02]  /*5e60*/  LEA.HI.X R7, R8, UR5, R197, 0x1, P2 ;  /* 0x0000000508077c11 */ /* 0x000fe400090f0cc5 */
[----:B------:R-:W-:Y:S02]  /*5e70*/  ISETP.GT.AND P2, PT, R3, RZ, P5 ;  /* 0x000000ff0300720c */ /* 0x000fe40002f44270 */
[----:B------:R-:W-:-:S04]  /*5e80*/  F2FP.BF16.F32.PACK_AB R168, RZ, R168 ;  /* 0x000000a8ffa8723e */ /* 0x000fc800000010ff */
[----:B------:R-:W-:Y:S02]  /*5e90*/  PRMT R8, R168, 0x7610, R8 ;  /* 0x00007610a8087816 */ /* 0x000fe40000000008 */
[----:B------:R-:W-:-:S03]  /*5ea0*/  PRMT R168, R9, 0x7610, R168 ;  /* 0x0000761009a87816 */ /* 0x000fc600000000a8 */
[----:B------:R0:W-:Y:S02]  /*5eb0*/  @P1 STG.E.U16 desc[UR46][R6.64], R8 ;  /* 0x0000000806001986 */ /* 0x0001e4000c10152e */
[----:B------:R-:W-:Y:S05]  /*5ec0*/  @!P2 BRA `(.L_x_37) ;  /* 0x000000000004a947 */ /* 0x000fea0003800000 */
[----:B------:R1:W5:Y:S02]  /*5ed0*/  LDG.E.LTC128B.U16 R168, desc[UR46][R4.64+0x2] ;  /* 0x0000022e04a87981 */ /* 0x000364000c1e1520 */
.L_x_37:
[----:B------:R-:W-:Y:S05]  /*5ee0*/  BSYNC B1 ;  /* 0x0000000000017941 */ /* 0x000fea0003800000 */
.L_x_36:
[----:B-----5:R-:W-:Y:S01]  /*5ef0*/  IMAD.U32 R10, R168, 0x10000, RZ ;  /* 0x00010000a80a7824 */ /* 0x020fe200078e00ff */
[----:B------:R-:W-:Y:S01]  /*5f00*/  ISETP.GT.AND P1, PT, R3, 0x8, P0 ;  /* 0x000000080300780c */ /* 0x000fe20000724270 */
[----:B0-----:R-:W-:-:S04]  /*5f10*/  IMAD.WIDE.U32 R8, R195, R188, R190 ;  /* 0x000000bcc3087225 */ /* 0x001fc800078e00be */
[----:B------:R-:W-:Y:S01]  /*5f20*/  FMUL R10, R10, R23 ;  /* 0x000000170a0a7220 */ /* 0x000fe20000400000 */
[----:B------:R-:W-:Y:S01]  /*5f30*/  IMAD.IADD R193, R193, 0x1, R9 ;  /* 0x00000001c1c17824 */ /* 0x000fe200078e0209 */
[----:B------:R-:W-:Y:S02]  /*5f40*/  IADD3 R9, P3, R184, R8, RZ ;  /* 0x00000008b8097210 */ /* 0x000fe40007f7e0ff */
[----:B------:R-:W-:-:S03]  /*5f50*/  FFMA R169, R169, R22, R10 ;  /* 0x00000016a9a97223 */ /* 0x000fc6000000000a */
[----:B------:R-:W-:Y:S02]  /*5f60*/  IMAD.X R194, R193, 0x1, R187, P3 ;  /* 0x00000001c1c27824 */ /* 0x000fe400018e06bb */
[----:B------:R-:W-:Y:S02]  /*5f70*/  F2FP.BF16.F32.PACK_AB R169, RZ, R169 ;  /* 0x000000a9ffa9723e */ /* 0x000fe400000010ff */
[----:B------:R-:W-:Y:S02]  /*5f80*/  LEA R10, P3, R9, R14, 0x1 ;  /* 0x0000000e090a7211 */ /* 0x000fe400078608ff */
[----:B------:R-:W-:Y:S02]  /*5f90*/  PRMT R197, R169, 0x7610, R197 ;  /* 0x00007610a9c57816 */ /* 0x000fe400000000c5 */
[----:B------:R-:W-:-:S03]  /*5fa0*/  LEA.HI.X R11, R9, R15, R194, 0x1, P3 ;  /* 0x0000000f090b7211 */ /* 0x000fc600018f0cc2 */
[----:B------:R0:W-:Y:S04]  /*5fb0*/  @P2 STG.E.U16 desc[UR46][R6.64+0x2], R197 ;  /* 0x000002c506002986 */ /* 0x0001e8000c10152e */
[----:B------:R2:W3:Y:S01]  /*5fc0*/  @P1 LDG.E.LTC128B.U16 R168, desc[UR46][R10.64] ;  /* 0x0000002e0aa81981 */ /* 0x0004e2000c1e1520 */
[----:B------:R-:W-:Y:S01]  /*5fd0*/  IADD3 R196, P2, R12, R8, RZ ;  /* 0x000000080cc47210 */ /* 0x000fe20007f5e0ff */
[----:B------:R-:W-:Y:S01]  /*5fe0*/  IMAD.U32 R169, RZ, RZ, UR8 ;  /* 0x00000008ffa97e24 */ /* 0x000fe2000f8e00ff */
[----:B------:R-:W-:Y:S01]  /*5ff0*/  BSSY B1, `(.L_x_38) ;  /* 0x0000014000017945 */ /* 0x000fe20003800000 */
[----:B------:R-:W-:Y:S02]  /*6000*/  IMAD.U32 R194, RZ, RZ, UR9 ;  /* 0x00000009ffc27e24 */ /* 0x000fe4000f8e00ff */
[----:B------:R-:W-:-:S02]  /*6010*/  IMAD.SHL.U32 R169, R169, 0x10, RZ ;  /* 0x00000010a9a97824 */ /* 0x000fc400078e00ff */
[----:B0-----:R-:W-:Y:S01]  /*6020*/  IMAD.X R197, R13, 0x1, R193, P2 ;  /* 0x000000010dc57824 */ /* 0x001fe200010e06c1 */
[----:B------:R-:W-:Y:S01]  /*6030*/  ISETP.GT.AND P2, PT, R3, 0x8, P5 ;  /* 0x000000080300780c */ /* 0x000fe20002f44270 */
[----:B------:R-:W-:Y:S01]  /*6040*/  IMAD.U32 R193, RZ, RZ, UR8 ;  /* 0x00000008ffc17e24 */ /* 0x000fe2000f8e00ff */
[----:B--2---:R-:W-:Y:S01]  /*6050*/  IADD3 R10, P3, R169, R6, RZ ;  /* 0x00000006a90a7210 */ /* 0x004fe20007f7e0ff */
[----:B------:R-:W-:-:S03]  /*6060*/  IMAD.WIDE.U32 R196, R20, UR42, R196 ;  /* 0x0000002a14c47c25 */ /* 0x000fc6000f8e00c4 */
[----:B------:R-:W-:-:S05]  /*6070*/  SHF.L.U64.HI R193, R193, 0x4, R194 ;  /* 0x00000004c1c17819 */ /* 0x000fca00000102c2 */
[----:B------:R-:W-:Y:S02]  /*6080*/  IMAD.X R11, R193, 0x1, R7, P3 ;  /* 0x00000001c10b7824 */ /* 0x000fe400018e0607 */
[----:B---3--:R-:W-:-:S04]  /*6090*/  IMAD.U32 R8, R168, 0x10000, RZ ;  /* 0x00010000a8087824 */ /* 0x008fc800078e00ff */
[----:B------:R-:W-:Y:S01]  /*60a0*/  FMUL R9, R8, R23 ;  /* 0x0000001708097220 */ /* 0x000fe20000400000 */
[----:B------:R-:W-:-:S03]  /*60b0*/  LEA R8, P4, R196, R14, 0x1 ;  /* 0x0000000ec4087211 */ /* 0x000fc600078808ff */
[----:B------:R-:W-:Y:S01]  /*60c0*/  FFMA R9, R170, R22, R9 ;  /* 0x00000016aa097223 */ /* 0x000fe20000000009 */
[----:B------:R-:W-:-:S04]  /*60d0*/  IMAD.IADD R170, R21, 0x1, R197 ;  /* 0x0000000115aa7824 */ /* 0x000fc800078e02c5 */
[----:B------:R-:W-:Y:S02]  /*60e0*/  F2FP.BF16.F32.PACK_AB R194, RZ, R9 ;  /* 0x00000009ffc2723e */ /* 0x000fe400000010ff */
[----:B------:R-:W-:-:S03]  /*60f0*/  LEA.HI.X R9, R196, R15, R170, 0x1, P4 ;  /* 0x0000000fc4097211 */ /* 0x000fc600020f0caa */
[----:B------:R0:W-:Y:S01]  /*6100*/  @P1 STG.E.U16 desc[UR46][R10.64], R194 ;  /* 0x000000c20a001986 */ /* 0x0001e2000c10152e */
[----:B------:R-:W-:Y:S05]  /*6110*/  @!P2 BRA `(.L_x_39) ;  /* 0x000000000004a947 */ /* 0x000fea0003800000 */
[----:B------:R2:W5:Y:S02]  /*6120*/  LDG.E.LTC128B.U16 R168, desc[UR46][R8.64+0x2] ;  /* 0x0000022e08a87981 */ /* 0x000564000c1e1520 */
.L_x_39:
[----:B------:R-:W-:Y:S05]  /*6130*/  BSYNC B1 ;  /* 0x0000000000017941 */ /* 0x000fea0003800000 */
.L_x_38:
[----:B-----5:R-:W-:Y:S01]  /*6140*/  IMAD.U32 R170, R168, 0x10000, RZ ;  /* 0x00010000a8aa7824 */ /* 0x020fe200078e00ff */
[----:B------:R-:W-:Y:S01]  /*6150*/  ISETP.GT.AND P3, PT, R0, 0x8, PT ;  /* 0x000000080000780c */ /* 0x000fe20003f64270 */
[----:B------:R-:W-:Y:S01]  /*6160*/  BSSY B1, `(.L_x_40) ;  /* 0x000000a000017945 */ /* 0x000fe20003800000 */
[----:B------:R-:W-:Y:S01]  /*6170*/  LOP3.LUT R192, R192, 0xfffffffd, RZ, 0xc0, !PT ;  /* 0xfffffffdc0c07812 */ /* 0x000fe200078ec0ff */
[----:B------:R-:W-:Y:S01]  /*6180*/  FMUL R170, R170, R23 ;  /* 0x00000017aaaa7220 */ /* 0x000fe20000400000 */
[----:B------:R-:W-:-:S03]  /*6190*/  ISETP.GT.AND P1, PT, R3, RZ, P3 ;  /* 0x000000ff0300720c */ /* 0x000fc60001f24270 */
[----:B------:R-:W-:-:S05]  /*61a0*/  FFMA R170, R171, R22, R170 ;  /* 0x00000016abaa7223 */ /* 0x000fca00000000aa */
[----:B------:R-:W-:Y:S02]  /*61b0*/  F2FP.BF16.F32.PACK_AB R170, RZ, R170 ;  /* 0x000000aaffaa723e */ /* 0x000fe400000010ff */
[----:B------:R-:W-:-:S03]  /*61c0*/  @P3 LOP3.LUT R192, R192, 0x2, RZ, 0xfc, !PT ;  /* 0x00000002c0c03812 */ /* 0x000fc600078efcff */
[----:B------:R3:W-:Y:S01]  /*61d0*/  @P2 STG.E.U16 desc[UR46][R10.64+0x2], R170 ;  /* 0x000002aa0a002986 */ /* 0x0007e2000c10152e */
[----:B------:R-:W-:Y:S05]  /*61e0*/  @!P1 BRA `(.L_x_41) ;  /* 0x0000000000049947 */ /* 0x000fea0003800000 */
[----:B------:R4:W5:Y:S02]  /*61f0*/  LDG.E.LTC128B.U16 R168, desc[UR46][R4.64+0x10] ;  /* 0x0000102e04a87981 */ /* 0x000964000c1e1520 */
.L_x_41:
[----:B------:R-:W-:Y:S05]  /*6200*/  BSYNC B1 ;  /* 0x0000000000017941 */ /* 0x000fea0003800000 */
.L_x_40:
[----:B---3-5:R-:W-:Y:S01]  /*6210*/  IMAD.U32 R170, R168, 0x10000, RZ ;  /* 0x00010000a8aa7824 */ /* 0x028fe200078e00ff */
        /* <DEDUP_REMOVED lines=11> */
.L_x_43:
[----:B------:R-:W-:Y:S05]  /*62d0*/  BSYNC B1 ;  /* 0x0000000000017941 */ /* 0x000fea0003800000 */
.L_x_42:
[----:B-----5:R-:W-:Y:S01]  /*62e0*/  IMAD.U32 R170, R168, 0x10000, RZ ;  /* 0x00010000a8aa7824 */ /* 0x020fe200078e00ff */
[----:B------:R-:W-:Y:S01]  /*62f0*/  ISETP.GT.AND P1, PT, R3, 0x8, P3 ;  /* 0x000000080300780c */ /* 0x000fe20001f24270 */
[----:B------:R-:W-:Y:S02]  /*6300*/  BSSY B1, `(.L_x_44) ;  /* 0x0000007000017945 */ /* 0x000fe40003800000 */
[----:B------:R-:W-:-:S04]  /*6310*/  FMUL R170, R170, R23 ;  /* 0x00000017aaaa7220 */ /* 0x000fc80000400000 */
[----:B------:R-:W-:-:S05]  /*6320*/  FFMA R170, R173, R22, R170 ;  /* 0x00000016adaa7223 */ /* 0x000fca00000000aa */
[----:B------:R-:W-:-:S05]  /*6330*/  F2FP.BF16.F32.PACK_AB R170, RZ, R170 ;  /* 0x000000aaffaa723e */ /* 0x000fca00000010ff */
[----:B------:R0:W-:Y:S01]  /*6340*/  @P2 STG.E.U16 desc[UR46][R6.64+0x12], R170 ;  /* 0x000012aa06002986 */ /* 0x0001e2000c10152e */
[----:B------:R-:W-:Y:S05]  /*6350*/  @!P1 BRA `(.L_x_45) ;  /* 0x0000000000049947 */ /* 0x000fea0003800000 */
[----:B------:R0:W5:Y:S02]  /*6360*/  LDG.E.LTC128B.U16 R168, desc[UR46][R8.64+0x10] ;  /* 0x0000102e08a87981 */ /* 0x000164000c1e1520 */
.L_x_45:
[----:B------:R-:W-:Y:S05]  /*6370*/  BSYNC B1 ;  /* 0x0000000000017941 */ /* 0x000fea0003800000 */
.L_x_44:
[----:B0----5:R-:W-:Y:S01]  /*6380*/  IMAD.U32 R170, R168, 0x10000, RZ ;  /* 0x00010000a8aa7824 */ /* 0x021fe200078e00ff */
[----:B------:R-:W-:Y:S01]  /*6390*/  ISETP.GT.AND P2, PT, R3, 0x8, P6 ;  /* 0x000000080300780c */ /* 0x000fe20003744270 */
[----:B------:R-:W-:Y:S02]  /*63a0*/  BSSY B1, `(.L_x_46) ;  /* 0x0000007000017945 */ /* 0x000fe40003800000 */
[----:B---3--:R-:W-:-:S04]  /*63b0*/  FMUL R171, R170, R23 ;  /* 0x00000017aaab7220 */ /* 0x008fc80000400000 */
[----:B------:R-:W-:-:S05]  /*63c0*/  FFMA R171, R174, R22, R171 ;  /* 0x00000016aeab7223 */ /* 0x000fca00000000ab */
[----:B------:R-:W-:-:S05]  /*63d0*/  F2FP.BF16.F32.PACK_AB R171, RZ, R171 ;  /* 0x000000abffab723e */ /* 0x000fca00000010ff */
[----:B------:R0:W-:Y:S01]  /*63e0*/  @P1 STG.E.U16 desc[UR46][R10.64+0x10], R171 ;  /* 0x000010ab0a001986 */ /* 0x0001e2000c10152e */
[----:B------:R-:W-:Y:S05]  /*63f0*/  @!P2 BRA `(.L_x_47) ;  /* 0x000000000004a947 */ /* 0x000fea0003800000 */
[----:B------:R3:W5:Y:S02]  /*6400*/  LDG.E.LTC128B.U16 R168, desc[UR46][R8.64+0x12] ;  /* 0x0000122e08a87981 */ /* 0x000764000c1e1520 */
.L_x_47:
[----:B------:R-:W-:Y:S05]  /*6410*/  BSYNC B1 ;  /* 0x0000000000017941 */ /* 0x000fea0003800000 */
.L_x_46:
[----:B-----5:R-:W-:Y:S01]  /*6420*/  IMAD.U32 R170, R168, 0x10000, RZ ;  /* 0x00010000a8aa7824 */ /* 0x020fe200078e00ff */
[----:B------:R-:W-:Y:S01]  /*6430*/  ISETP.GT.AND P4, PT, R0, 0x10, PT ;  /* 0x000000100000780c */ /* 0x000fe20003f84270 */
[----:B------:R-:W-:Y:S02]  /*6440*/  BSSY B1, `(.L_x_48) ;  /* 0x0000008000017945 */ /* 0x000fe40003800000 */
[----:B------:R-:W-:Y:S01]  /*6450*/  FMUL R170, R170, R23 ;  /* 0x00000017aaaa7220 */ /* 0x000fe20000400000 */
[----:B------:R-:W-:-:S03]  /*6460*/  ISETP.GT.AND P1, PT, R3, RZ, P4 ;  /* 0x000000ff0300720c */ /* 0x000fc60002724270 */
[----:B------:R-:W-:-:S05]  /*6470*/  FFMA R170, R175, R22, R170 ;  /* 0x00000016afaa7223 */ /* 0x000fca00000000aa */
[----:B------:R-:W-:-:S05]  /*6480*/  F2FP.BF16.F32.PACK_AB R170, RZ, R170 ;  /* 0x000000aaffaa723e */ /* 0x000fca00000010ff */
[----:B------:R0:W-:Y:S01]  /*6490*/  @P2 STG.E.U16 desc[UR46][R10.64+0x12], R170 ;  /* 0x000012aa0a002986 */ /* 0x0001e2000c10152e */
[----:B------:R-:W-:Y:S05]  /*64a0*/  @!P1 BRA `(.L_x_49) ;  /* 0x0000000000049947 */ /* 0x000fea0003800000 */
[----:B------:R0:W5:Y:S02]  /*64b0*/  LDG.E.LTC128B.U16 R168, desc[UR46][R4.64+0x20] ;  /* 0x0000202e04a87981 */ /* 0x000164000c1e1520 */
.L_x_49:
[----:B------:R-:W-:Y:S05]  /*64c0*/  BSYNC B1 ;  /* 0x0000000000017941 */ /* 0x000fea0003800000 */
.L_x_48:
[----:B0----5:R-:W-:Y:S01]  /*64d0*/  IMAD.U32 R170, R168, 0x10000, RZ ;  /* 0x00010000a8aa7824 */ /* 0x021fe200078e00ff */
[----:B------:R-:W-:Y:S01]  /*64e0*/  ISETP.GT.AND P3, PT, R0, 0x11, PT ;  /* 0x000000110000780c */ /* 0x000fe20003f64270 */
[----:B------:R-:W-:Y:S02]  /*64f0*/  BSSY B1, `(.L_x_50) ;  /* 0x0000008000017945 */ /* 0x000fe40003800000 */
[----:B------:R-:W-:-:S04]  /*6500*/  FMUL R171, R170, R23 ;  /* 0x00000017aaab7220 */ /* 0x000fc80000400000 */
[----:B------:R-:W-:-:S05]  /*6510*/  FFMA R171, R176, R22, R171 ;  /* 0x00000016b0ab7223 */ /* 0x000fca00000000ab */
[----:B------:R-:W-:-:S05]  /*6520*/  F2FP.BF16.F32.PACK_AB R171, RZ, R171 ;  /* 0x000000abffab723e */ /* 0x000fca00000010ff */
[----:B------:R0:W-:Y:S01]  /*6530*/  @P1 STG.E.U16 desc[UR46][R6.64+0x20], R171 ;  /* 0x000020ab06001986 */ /* 0x0001e2000c10152e */
[----:B------:R-:W-:-:S13]  /*6540*/  ISETP.GT.AND P1, PT, R3, RZ, P3 ;  /* 0x000000ff0300720c */ /* 0x000fda0001f24270 */
[----:B0-----:R-:W-:Y:S05]  /*6550*/  @!P1 BRA `(.L_x_51) ;  /* 0x0000000000049947 */ /* 0x001fea0003800000 */
[----:B------:R0:W5:Y:S02]  /*6560*/  LDG.E.LTC128B.U16 R168, desc[UR46][R4.64+0x22] ;  /* 0x0000222e04a87981 */ /* 0x000164000c1e1520 */
.L_x_51:
[----:B------:R-:W-:Y:S05]  /*6570*/  BSYNC B1 ;  /* 0x0000000000017941 */ /* 0x000fea0003800000 */
.L_x_50:
[----:B-----5:R-:W-:Y:S01]  /*6580*/  IMAD.U32 R170, R168, 0x10000, RZ ;  /* 0x00010000a8aa7824 */ /* 0x020fe200078e00ff */
[----:B------:R-:W-:Y:S03]  /*6590*/  BSSY B1, `(.L_x_52) ;  /* 0x0000008000017945 */ /* 0x000fe60003800000 */
[----:B------:R-:W-:-:S04]  /*65a0*/  FMUL R170, R170, R23 ;  /* 0x00000017aaaa7220 */ /* 0x000fc80000400000 */
[----:B------:R-:W-:-:S05]  /*65b0*/  FFMA R170, R177, R22, R170 ;  /* 0x00000016b1aa7223 */ /* 0x000fca00000000aa */
[----:B------:R-:W-:-:S05]  /*65c0*/  F2FP.BF16.F32.PACK_AB R170, RZ, R170 ;  /* 0x000000aaffaa723e */ /* 0x000fca00000010ff */
[----:B------:R0:W-:Y:S01]  /*65d0*/  @P1 STG.E.U16 desc[UR46][R6.64+0x22], R170 ;  /* 0x000022aa06001986 */ /* 0x0001e2000c10152e */
[----:B------:R-:W-:-:S13]  /*65e0*/  ISETP.GT.AND P1, PT, R3, 0x8, P4 ;  /* 0x000000080300780c */ /* 0x000fda0002724270 */
[----:B0-----:R-:W-:Y:S05]  /*65f0*/  @!P1 BRA `(.L_x_53) ;  /* 0x0000000000049947 */ /* 0x001fea0003800000 */
[----:B------:R0:W5:Y:S02]  /*6600*/  LDG.E.LTC128B.U16 R168, desc[UR46][R8.64+0x20] ;  /* 0x0000202e08a87981 */ /* 0x000164000c1e1520 */
.L_x_53:
[----:B------:R-:W-:Y:S05]  /*6610*/  BSYNC B1 ;  /* 0x0000000000017941 */ /* 0x000fea0003800000 */
.L_x_52:
[----:B-----5:R-:W-:Y:S01]  /*6620*/  IMAD.U32 R170, R168, 0x10000, RZ ;  /* 0x00010000a8aa7824 */ /* 0x020fe200078e00ff */
[----:B------:R-:W-:Y:S03]  /*6630*/  BSSY B1, `(.L_x_54) ;  /* 0x000000b000017945 */ /* 0x000fe60003800000 */
[----:B------:R-:W-:-:S04]  /*6640*/  FMUL R171, R170, R23 ;  /* 0x00000017aaab7220 */ /* 0x000fc80000400000 */
[----:B------:R-:W-:-:S05]  /*6650*/  FFMA R171, R178, R22, R171 ;  /* 0x00000016b2ab7223 */ /* 0x000fca00000000ab */
[----:B------:R-:W-:-:S04]  /*6660*/  F2FP.BF16.F32.PACK_AB R171, RZ, R171 ;  /* 0x000000abffab723e */ /* 0x000fc800000010ff */
[----:B------:R-:W-:-:S05]  /*6670*/  PRMT R170, R171, 0x7610, R170 ;  /* 0x00007610abaa7816 */ /* 0x000fca00000000aa */
[----:B------:R0:W-:Y:S01]  /*6680*/  @P1 STG.E.U16 desc[UR46][R10.64+0x20], R170 ;  /* 0x000020aa0a001986 */ /* 0x0001e2000c10152e */
[----:B------:R-:W-:-:S05]  /*6690*/  IADD3 R195, P1, R195, 0x80, RZ ;  /* 0x00000080c3c37810 */ /* 0x000fca0007f3e0ff */
[----:B------:R-:W-:Y:S01]  /*66a0*/  IMAD.X R171, RZ, RZ, UR7, P1 ;  /* 0x00000007ffab7e24 */ /* 0x000fe200088e06ff */
[----:B------:R-:W-:-:S13]  /*66b0*/  ISETP.GT.AND P1, PT, R3, 0x8, P3 ;  /* 0x000000080300780c */ /* 0x000fda0001f24270 */
[----:B0-----:R-:W-:Y:S05]  /*66c0*/  @!P1 BRA `(.L_x_55) ;  /* 0x0000000000049947 */ /* 0x001fea0003800000 */
[----:B------:R0:W5:Y:S02]  /*66d0*/  LDG.E.LTC128B.U16 R168, desc[UR46][R8.64+0x22] ;  /* 0x0000222e08a87981 */ /* 0x000164000c1e1520 */
.L_x_55:
[----:B------:R-:W-:Y:S05]  /*66e0*/  BSYNC B1 ;  /* 0x0000000000017941 */ /* 0x000fea0003800000 */
.L_x_54:
[----:B-----5:R-:W-:Y:S01]  /*66f0*/  IMAD.U32 R170, R168, 0x10000, RZ ;  /* 0x00010000a8aa7824 */ /* 0x020fe200078e00ff */
[----:B------:R-:W-:Y:S01]  /*6700*/  ISETP.GT.AND P2, PT, R0, 0x18, PT ;  /* 0x000000180000780c */ /* 0x000fe20003f44270 */
[-C--:B------:R-:W-:Y:S01]  /*6710*/  IMAD R174, R171, R188.reuse, RZ ;  /* 0x000000bcabae7224 */ /* 0x080fe200078e02ff */
[----:B------:R-:W-:Y:S01]  /*6720*/  BSSY B1, `(.L_x_56) ;  /* 0x0000020000017945 */ /* 0x000fe20003800000 */
[----:B------:R-:W-:Y:S01]  /*6730*/  FMUL R170, R170, R23 ;  /* 0x00000017aaaa7220 */ /* 0x000fe20000400000 */
[----:B------:R-:W-:-:S04]  /*6740*/  IMAD.WIDE.U32 R172, R195, R188, R12 ;  /* 0x000000bcc3ac7225 */ /* 0x000fc800078e000c */
[----:B------:R-:W-:Y:S01]  /*6750*/  FFMA R170, R179, R22, R170 ;  /* 0x00000016b3aa7223 */ /* 0x000fe200000000aa */
[----:B------:R-:W-:-:S04]  /*6760*/  IMAD R177, R195, R189, R174 ;  /* 0x000000bdc3b17224 */ /* 0x000fc800078e02ae */
[----:B------:R-:W-:Y:S01]  /*6770*/  F2FP.BF16.F32.PACK_AB R174, RZ, R170 ;  /* 0x000000aaffae723e */ /* 0x000fe200000010ff */
[----:B------:R-:W-:Y:S02]  /*6780*/  IMAD.IADD R173, R177, 0x1, R173 ;  /* 0x00000001b1ad7824 */ /* 0x000fe400078e02ad */
[----:B------:R-:W-:Y:S01]  /*6790*/  IMAD.WIDE.U32 R170, R195, R188, R186 ;  /* 0x000000bcc3aa7225 */ /* 0x000fe200078e00ba */
[----:B------:R-:W-:-:S03]  /*67a0*/  PRMT R176, R174, 0x7610, R176 ;  /* 0x00007610aeb07816 */ /* 0x000fc600000000b0 */
[----:B------:R-:W-:Y:S02]  /*67b0*/  IMAD.WIDE.U32 R174, R20, UR42, R172 ;  /* 0x0000002a14ae7c25 */ /* 0x000fe4000f8e00ac */
[----:B------:R0:W-:Y:S01]  /*67c0*/  @P1 STG.E.U16 desc[UR46][R10.64+0x22], R176 ;  /* 0x000022b00a001986 */ /* 0x0001e2000c10152e */
[----:B------:R-:W-:Y:S01]  /*67d0*/  LEA R172, P1, R170, R14, 0x1 ;  /* 0x0000000eaaac7211 */ /* 0x000fe200078208ff */
[----:B------:R-:W-:Y:S02]  /*67e0*/  IMAD.IADD R171, R171, 0x1, R177 ;  /* 0x00000001abab7824 */ /* 0x000fe400078e02b1 */
[----:B------:R-:W-:-:S03]  /*67f0*/  IMAD.WIDE.U32 R188, R195, R188, R190 ;  /* 0x000000bcc3bc7225 */ /* 0x000fc600078e00be */
[----:B------:R-:W-:Y:S01]  /*6800*/  LEA.HI.X R173, R170, R15, R171, 0x1, P1 ;  /* 0x0000000faaad7211 */ /* 0x000fe200008f0cab */
[----:B------:R-:W-:Y:S01]  /*6810*/  IMAD.IADD R171, R21, 0x1, R175 ;  /* 0x0000000115ab7824 */ /* 0x000fe200078e02af */
[----:B------:R-:W-:Y:S01]  /*6820*/  LEA R170, P1, R174, R14, 0x1 ;  /* 0x0000000eaeaa7211 */ /* 0x000fe200078208ff */
[----:B------:R-:W-:-:S03]  /*6830*/  IMAD.IADD R177, R177, 0x1, R189 ;  /* 0x00000001b1b17824 */ /* 0x000fc600078e02bd */
[----:B------:R-:W-:Y:S02]  /*6840*/  LEA.HI.X R171, R174, R15, R171, 0x1, P1 ;  /* 0x0000000faeab7211 */ /* 0x000fe400008f0cab */
[----:B------:R-:W-:-:S05]  /*6850*/  IADD3 R184, P1, R184, R188, RZ ;  /* 0x000000bcb8b87210 */ /* 0x000fca0007f3e0ff */
[----:B------:R-:W-:Y:S01]  /*6860*/  IMAD.X R186, R177, 0x1, R187, P1 ;  /* 0x00000001b1ba7824 */ /* 0x000fe200008e06bb */
[----:B------:R-:W-:-:S05]  /*6870*/  IADD3 R12, P1, R12, R188, RZ ;  /* 0x000000bc0c0c7210 */ /* 0x000fca0007f3e0ff */
[----:B------:R-:W-:Y:S01]  /*6880*/  IMAD.X R13, R13, 0x1, R177, P1 ;  /* 0x000000010d0d7824 */ /* 0x000fe200008e06b1 */
[----:B------:R-:W-:Y:S01]  /*6890*/  LEA R174, P1, R184, R14, 0x1 ;  /* 0x0000000eb8ae7211 */ /* 0x000fe200078208ff */
[----:B------:R-:W-:-:S03]  /*68a0*/  IMAD.WIDE.U32 R12, R20, UR42, R12 ;  /* 0x0000002a140c7c25 */ /* 0x000fc6000f8e000c */
[----:B------:R-:W-:Y:S01]  /*68b0*/  LEA.HI.X R175, R184, R15, R186, 0x1, P1 ;  /* 0x0000000fb8af7211 */ /* 0x000fe200008f0cba */
[----:B------:R-:W-:Y:S01]  /*68c0*/  IMAD.IADD R21, R21, 0x1, R13 ;  /* 0x0000000115157824 */ /* 0x000fe200078e020d */
[----:B------:R-:W-:-:S04]  /*68d0*/  LEA R14, P1, R12, R14, 0x1 ;  /* 0x0000000e0c0e7211 */ /* 0x000fc800078208ff */
[----:B------:R-:W-:Y:S02]  /*68e0*/  LEA.HI.X R15, R12, R15, R21, 0x1, P1 ;  /* 0x0000000f0c0f7211 */ /* 0x000fe400008f0c15 */
[----:B------:R-:W-:-:S13]  /*68f0*/  ISETP.GT.AND P1, PT, R3, RZ, P2 ;  /* 0x000000ff0300720c */ /* 0x000fda0001724270 */
[----:B0-----:R-:W-:Y:S05]  /*6900*/  @!P1 BRA `(.L_x_57) ;  /* 0x0000000000049947 */ /* 0x001fea0003800000 */
[----:B------:R0:W5:Y:S02]  /*6910*/  LDG.E.LTC128B.U16 R168, desc[UR46][R4.64+0x30] ;  /* 0x0000302e04a87981 */ /* 0x000164000c1e1520 */
.L_x_57:
[----:B------:R-:W-:Y:S05]  /*6920*/  BSYNC B1 ;  /* 0x0000000000017941 */ /* 0x000fea0003800000 */
.L_x_56:
[----:B-----5:R-:W-:Y:S01]  /*6930*/  IMAD.U32 R12, R168, 0x10000, RZ ;  /* 0x00010000a80c7824 */ /* 0x020fe200078e00ff */
[----:B------:R-:W-:Y:S03]  /*6940*/  BSSY B1, `(.L_x_58) ;  /* 0x0000009000017945 */ /* 0x000fe60003800000 */
[----:B------:R-:W-:-:S04]  /*6950*/  FMUL R13, R12, R23 ;  /* 0x000000170c0d7220 */ /* 0x000fc80000400000 */
[----:B------:R-:W-:-:S05]  /*6960*/  FFMA R13, R180, R22, R13 ;  /* 0x00000016b40d7223 */ /* 0x000fca000000000d */
[----:B------:R-:W-:-:S05]  /*6970*/  F2FP.BF16.F32.PACK_AB R13, RZ, R13 ;  /* 0x0000000dff0d723e */ /* 0x000fca00000010ff */
[----:B------:R0:W-:Y:S01]  /*6980*/  @P1 STG.E.U16 desc[UR46][R6.64+0x30], R13 ;  /* 0x0000300d06001986 */ /* 0x0001e2000c10152e */
[----:B------:R-:W-:-:S04]  /*6990*/  ISETP.GT.AND P1, PT, R0, 0x19, PT ;  /* 0x000000190000780c */ /* 0x000fc80003f24270 */
[----:B------:R-:W-:-:S13]  /*69a0*/  ISETP.GT.AND P5, PT, R3, RZ, P1 ;  /* 0x000000ff0300720c */ /* 0x000fda0000fa4270 */
[----:B0-----:R-:W-:Y:S05]  /*69b0*/  @!P5 BRA `(.L_x_59) ;  /* 0x000000000004d947 */ /* 0x001fea0003800000 */
[----:B------:R0:W5:Y:S02]  /*69c0*/  LDG.E.LTC128B.U16 R168, desc[UR46][R4.64+0x32] ;  /* 0x0000322e04a87981 */ /* 0x000164000c1e1520 */
.L_x_59:
[----:B------:R-:W-:Y:S05]  /*69d0*/  BSYNC B1 ;  /* 0x0000000000017941 */ /* 0x000fea0003800000 */
.L_x_58:
        /* <DEDUP_REMOVED lines=9> */
.L_x_61:
[----:B------:R-:W-:Y:S05]  /*6a70*/  BSYNC B1 ;  /* 0x0000000000017941 */ /* 0x000fea0003800000 */
.L_x_60:
        /* <DEDUP_REMOVED lines=9> */
.L_x_63:
[----:B------:R-:W-:Y:S05]  /*6b10*/  BSYNC B1 ;  /* 0x0000000000017941 */ /* 0x000fea0003800000 */
.L_x_62:
[----:B-----5:R-:W-:Y:S02]  /*6b20*/  IMAD.U32 R12, R168, 0x10000, RZ ;  /* 0x00010000a80c7824 */ /* 0x020fe400078e00ff */
[----:B------:R-:W-:Y:S02]  /*6b30*/  IMAD.U32 R177, RZ, RZ, UR8 ;  /* 0x00000008ffb17e24 */ /* 0x000fe4000f8e00ff */
[----:B------:R-:W-:Y:S01]  /*6b40*/  FMUL R12, R12, R23 ;  /* 0x000000170c0c7220 */ /* 0x000fe20000400000 */
[----:B------:R-:W-:Y:S02]  /*6b50*/  IMAD.U32 R21, RZ, RZ, UR8 ;  /* 0x00000008ff157e24 */ /* 0x000fe4000f8e00ff */
[----:B------:R-:W-:Y:S02]  /*6b60*/  IMAD.SHL.U32 R177, R177, 0x100, RZ ;  /* 0x00000100b1b17824 */ /* 0x000fe400078e00ff */
[----:B------:R-:W-:-:S05]  /*6b70*/  FFMA R12, R183, R22, R12 ;  /* 0x00000016b70c7223 */ /* 0x000fca000000000c */
[----:B------:R-:W-:-:S04]  /*6b80*/  F2FP.BF16.F32.PACK_AB R12, RZ, R12 ;  /* 0x0000000cff0c723e */ /* 0x000fc800000010ff */
[----:B------:R-:W-:Y:S01]  /*6b90*/  PRMT R13, R12, 0x7610, R13 ;  /* 0x000076100c0d7816 */ /* 0x000fe2000000000d */
[----:B------:R-:W-:-:S04]  /*6ba0*/  IMAD.U32 R12, RZ, RZ, UR9 ;  /* 0x00000009ff0c7e24 */ /* 0x000fc8000f8e00ff */
[----:B------:R1:W-:Y:S01]  /*6bb0*/  @P5 STG.E.U16 desc[UR46][R10.64+0x32], R13 ;  /* 0x0000320d0a005986 */ /* 0x0003e2000c10152e */
[----:B------:R-:W-:Y:S02]  /*6bc0*/  SHF.L.U64.HI R21, R21, 0x8, R12 ;  /* 0x0000000815157819 */ /* 0x000fe4000001020c */
[----:B------:R-:W-:-:S05]  /*6bd0*/  IADD3 R12, P5, R177, R6, RZ ;  /* 0x00000006b10c7210 */ /* 0x000fca0007fbe0ff */
[----:B-1----:R-:W-:Y:S01]  /*6be0*/  IMAD.X R13, R21, 0x1, R7, P5 ;  /* 0x00000001150d7824 */ /* 0x002fe200028e0607 */
[----:B------:R-:W-:-:S13]  /*6bf0*/  ISETP.GT.AND P5, PT, R3, 0x80, P0 ;  /* 0x000000800300780c */ /* 0x000fda00007a4270 */
[----:B------:R-:W2:Y:S01]  /*6c00*/  @P5 LDG.E.LTC128B.U16 R168, desc[UR46][R172.64] ;  /* 0x0000002eaca85981 */ /* 0x000ea2000c1e1520 */
[----:B------:R-:W-:Y:S01]  /*6c10*/  BSSY B1, `(.L_x_64) ;  /* 0x000000a000017945 */ /* 0x000fe20003800000 */
[----:B--2---:R-:W-:-:S04]  /*6c20*/  IMAD.U32 R20, R168, 0x10000, RZ ;  /* 0x00010000a8147824 */ /* 0x004fc800078e00ff */
[----:B------:R-:W-:-:S04]  /*6c30*/  FMUL R179, R20, R23 ;  /* 0x0000001714b37220 */ /* 0x000fc80000400000 */
[----:B------:R-:W-:-:S05]  /*6c40*/  FFMA R179, R152, R22, R179 ;  /* 0x0000001698b37223 */ /* 0x000fca00000000b3 */
[----:B------:R-:W-:-:S05]  /*6c50*/  F2FP.BF16.F32.PACK_AB R179, RZ, R179 ;  /* 0x000000b3ffb3723e */ /* 0x000fca00000010ff */
[----:B------:R1:W-:Y:S01]  /*6c60*/  @P5 STG.E.U16 desc[UR46][R12.64], R179 ;  /* 0x000000b30c005986 */ /* 0x0003e2000c10152e */
[----:B------:R-:W-:-:S04]  /*6c70*/  LOP3.LUT P5, RZ, R192, 0x4, RZ, 0xc0, !PT ;  /* 0x00000004c0ff7812 */ /* 0x000fc800078ac0ff */
[----:B------:R-:W-:-:S13]  /*6c80*/  ISETP.GT.AND P5, PT, R3, 0x80, P5 ;  /* 0x000000800300780c */ /* 0x000fda0002fa4270 */
[----:B-1----:R-:W-:Y:S05]  /*6c90*/  @!P5 BRA `(.L_x_65) ;  /* 0x000000000004d947 */ /* 0x002fea0003800000 */
[----:B------:R1:W5:Y:S02]  /*6ca0*/  LDG.E.LTC128B.U16 R168, desc[UR46][R170.64+0x2] ;  /* 0x0000022eaaa87981 */ /* 0x000364000c1e1520 */
.L_x_65:
[----:B------:R-:W-:Y:S05]  /*6cb0*/  BSYNC B1 ;  /* 0x0000000000017941 */ /* 0x000fea0003800000 */
.L_x_64:
[----:B-----5:R-:W-:Y:S01]  /*6cc0*/  IMAD.U32 R20, R168, 0x10000, RZ ;  /* 0x00010000a8147824 */ /* 0x020fe200078e00ff */
[----:B------:R-:W-:Y:S01]  /*6cd0*/  ISETP.GT.AND P0, PT, R3, 0x88, P0 ;  /* 0x000000880300780c */ /* 0x000fe20000704270 */
[----:B------:R-:W-:Y:S02]  /*6ce0*/  BSSY B1, `(.L_x_66) ;  /* 0x0000009000017945 */ /* 0x000fe40003800000 */
[----:B------:R-:W-:-:S04]  /*6cf0*/  FMUL R20, R20, R23 ;  /* 0x0000001714147220 */ /* 0x000fc80000400000 */
[----:B------:R-:W-:-:S05]  /*6d00*/  FFMA R20, R153, R22, R20 ;  /* 0x0000001699147223 */ /* 0x000fca0000000014 */
[----:B------:R-:W-:-:S05]  /*6d10*/  F2FP.BF16.F32.PACK_AB R20, RZ, R20 ;  /* 0x00000014ff14723e */ /* 0x000fca00000010ff */
[----:B------:R2:W-:Y:S01]  /*6d20*/  @P5 STG.E.U16 desc[UR46][R12.64+0x2], R20 ;  /* 0x000002140c005986 */ /* 0x0005e2000c10152e */
[----:B------:R-:W-:-:S05]  /*6d30*/  IADD3 R152, P5, R12, R169, RZ ;  /* 0x000000a90c987210 */ /* 0x000fca0007fbe0ff */
[----:B------:R-:W-:Y:S01]  /*6d40*/  IMAD.X R153, R13, 0x1, R193, P5 ;  /* 0x000000010d997824 */ /* 0x000fe200028e06c1 */
[----:B------:R-:W-:Y:S07]  /*6d50*/  @!P0 BRA `(.L_x_67) ;  /* 0x0000000000048947 */ /* 0x000fee0003800000 */
[----:B------:R0:W5:Y:S02]  /*6d60*/  LDG.E.LTC128B.U16 R168, desc[UR46][R174.64] ;  /* 0x0000002eaea87981 */ /* 0x000164000c1e1520 */
.L_x_67:
[----:B------:R-:W-:Y:S05]  /*6d70*/  BSYNC B1 ;  /* 0x0000000000017941 */ /* 0x000fea0003800000 */
.L_x_66:
[----:B--2--5:R-:W-:Y:S01]  /*6d80*/  IMAD.U32 R20, R168, 0x10000, RZ ;  /* 0x00010000a8147824 */ /* 0x024fe200078e00ff */
[----:B------:R-:W-:Y:S01]  /*6d90*/  LOP3.LUT P5, RZ, R192, 0x4, RZ, 0xc0, !PT ;  /* 0x00000004c0ff7812 */ /* 0x000fe200078ac0ff */
[----:B------:R-:W-:Y:S02]  /*6da0*/  BSSY B1, `(.L_x_68) ;  /* 0x0000008000017945 */ /* 0x000fe40003800000 */
[----:B------:R-:W-:-:S04]  /*6db0*/  FMUL R173, R20, R23 ;  /* 0x0000001714ad7220 */ /* 0x000fc80000400000 */
[----:B------:R-:W-:-:S05]  /*6dc0*/  FFMA R173, R154, R22, R173 ;  /* 0x000000169aad7223 */ /* 0x000fca00000000ad */
[----:B------:R-:W-:-:S05]  /*6dd0*/  F2FP.BF16.F32.PACK_AB R173, RZ, R173 ;  /* 0x000000adffad723e */ /* 0x000fca00000010ff */
[----:B------:R2:W-:Y:S01]  /*6de0*/  @P0 STG.E.U16 desc[UR46][R152.64], R173 ;  /* 0x000000ad98000986 */ /* 0x0005e2000c10152e */
[----:B------:R-:W-:-:S13]  /*6df0*/  ISETP.GT.AND P0, PT, R3, 0x88, P5 ;  /* 0x000000880300780c */ /* 0x000fda0002f04270 */
[----:B--2---:R-:W-:Y:S05]  /*6e00*/  @!P0 BRA `(.L_x_69) ;  /* 0x0000000000048947 */ /* 0x004fea0003800000 */
[----:B------:R2:W5:Y:S02]  /*6e10*/  LDG.E.LTC128B.U16 R168, desc[UR46][R14.64+0x2] ;  /* 0x0000022e0ea87981 */ /* 0x000564000c1e1520 */
.L_x_69:
[----:B------:R-:W-:Y:S05]  /*6e20*/  BSYNC B1 ;  /* 0x0000000000017941 */ /* 0x000fea0003800000 */
.L_x_68:
[----:B-----5:R-:W-:Y:S01]  /*6e30*/  IMAD.U32 R20, R168, 0x10000, RZ ;  /* 0x00010000a8147824 */ /* 0x020fe200078e00ff */
[----:B------:R-:W-:Y:S01]  /*6e40*/  LOP3.LUT P5, RZ, R192, 0x2, RZ, 0xc0, !PT ;  /* 0x00000002c0ff7812 */ /* 0x000fe200078ac0ff */
[----:B------:R-:W-:Y:S02]  /*6e50*/  BSSY B1, `(.L_x_70) ;  /* 0x0000008000017945 */ /* 0x000fe40003800000 */
[----:B------:R-:W-:-:S04]  /*6e60*/  FMUL R20, R20, R23 ;  /* 0x0000001714147220 */ /* 0x000fc80000400000 */
[----:B------:R-:W-:-:S05]  /*6e70*/  FFMA R20, R155, R22, R20 ;  /* 0x000000169b147223 */ /* 0x000fca0000000014 */
[----:B------:R-:W-:-:S05]  /*6e80*/  F2FP.BF16.F32.PACK_AB R20, RZ, R20 ;  /* 0x00000014ff14723e */ /* 0x000fca00000010ff */
[----:B------:R0:W-:Y:S01]  /*6e90*/  @P0 STG.E.U16 desc[UR46][R152.64+0x2], R20 ;  /* 0x0000021498000986 */ /* 0x0001e2000c10152e */
[----:B------:R-:W-:-:S13]  /*6ea0*/  ISETP.GT.AND P0, PT, R3, 0x80, P5 ;  /* 0x000000800300780c */ /* 0x000fda0002f04270 */
[----:B0-----:R-:W-:Y:S05]  /*6eb0*/  @!P0 BRA `(.L_x_71) ;  /* 0x0000000000048947 */ /* 0x001fea0003800000 */
[----:B------:R0:W5:Y:S02]  /*6ec0*/  LDG.E.LTC128B.U16 R168, desc[UR46][R170.64+0x10] ;  /* 0x0000102eaaa87981 */ /* 0x000164000c1e1520 */
.L_x_71:
[----:B------:R-:W-:Y:S05]  /*6ed0*/  BSYNC B1 ;  /* 0x0000000000017941 */ /* 0x000fea0003800000 */
.L_x_70:
        /* <DEDUP_REMOVED lines=9> */
.L_x_73:
[----:B------:R-:W-:Y:S05]  /*6f70*/  BSYNC B1 ;  /* 0x0000000000017941 */ /* 0x000fea0003800000 */
.L_x_72:
        /* <DEDUP_REMOVED lines=9> */
.L_x_75:
[----:B------:R-:W-:Y:S05]  /*7010*/  BSYNC B1 ;  /* 0x0000000000017941 */ /* 0x000fea0003800000 */
.L_x_74:
[----:B0----5:R-:W-:Y:S01]  /*7020*/  IMAD.U32 R20, R168, 0x10000, RZ ;  /* 0x00010000a8147824 */ /* 0x021fe200078e00ff */
        /* <DEDUP_REMOVED lines=8> */
.L_x_77:
[----:B------:R-:W-:Y:S05]  /*70b0*/  BSYNC B1 ;  /* 0x0000000000017941 */ /* 0x000fea0003800000 */
.L_x_76:
        /* <DEDUP_REMOVED lines=9> */
.L_x_79:
[----:B------:R-:W-:Y:S05]  /*7150*/  BSYNC B1 ;  /* 0x0000000000017941 */ /* 0x000fea0003800000 */
.L_x_78:
        /* <DEDUP_REMOVED lines=9> */
.L_x_81:
[----:B------:R-:W-:Y:S05]  /*71f0*/  BSYNC B1 ;  /* 0x0000000000017941 */ /* 0x000fea0003800000 */
.L_x_80:
        /* <DEDUP_REMOVED lines=9> */
.L_x_83:
[----:B------:R-:W-:Y:S05]  /*7290*/  BSYNC B1 ;  /* 0x0000000000017941 */ /* 0x000fea0003800000 */
.L_x_82:
        /* <DEDUP_REMOVED lines=9> */
.L_x_85:
[----:B------:R-:W-:Y:S05]  /*7330*/  BSYNC B1 ;  /* 0x0000000000017941 */ /* 0x000fea0003800000 */
.L_x_84:
        /* <DEDUP_REMOVED lines=9> */
.L_x_87:
[----:B------:R-:W-:Y:S05]  /*73d0*/  BSYNC B1 ;  /* 0x0000000000017941 */ /* 0x000fea0003800000 */
.L_x_86:
        /* <DEDUP_REMOVED lines=9> */
.L_x_89:
[----:B------:R-:W-:Y:S05]  /*7470*/  BSYNC B1 ;  /* 0x0000000000017941 */ /* 0x000fea0003800000 */
.L_x_88:
        /* <DEDUP_REMOVED lines=9> */
.L_x_91:
[----:B------:R-:W-:Y:S05]  /*7510*/  BSYNC B1 ;  /* 0x0000000000017941 */ /* 0x000fea0003800000 */
.L_x_90:
        /* <DEDUP_REMOVED lines=9> */
.L_x_93:
[----:B------:R-:W-:Y:S05]  /*75b0*/  BSYNC B1 ;  /* 0x0000000000017941 */ /* 0x000fea0003800000 */
.L_x_92:
        /* <DEDUP_REMOVED lines=12> */
.L_x_95:
[----:B------:R-:W-:Y:S05]  /*7680*/  BSYNC B1 ;  /* 0x0000000000017941 */ /* 0x000fea0003800000 */
.L_x_94:
[----:B0----5:R-:W-:Y:S01]  /*7690*/  IMAD.U32 R20, R168, 0x10000, RZ ;  /* 0x00010000a8147824 */ /* 0x021fe200078e00ff */
        /* <DEDUP_REMOVED lines=11> */
.L_x_97:
[----:B------:R-:W-:Y:S05]  /*7750*/  BSYNC B1 ;  /* 0x0000000000017941 */ /* 0x000fea0003800000 */
.L_x_96:
        /* <DEDUP_REMOVED lines=9> */
.L_x_99:
[----:B------:R-:W-:Y:S05]  /*77f0*/  BSYNC B1 ;  /* 0x0000000000017941 */ /* 0x000fea0003800000 */
.L_x_98:
        /* <DEDUP_REMOVED lines=9> */
.L_x_101:
[----:B------:R-:W-:Y:S05]  /*7890*/  BSYNC B1 ;  /* 0x0000000000017941 */ /* 0x000fea0003800000 */
.L_x_100:
        /* <DEDUP_REMOVED lines=12> */
.L_x_103:
[----:B------:R-:W-:Y:S05]  /*7960*/  BSYNC B1 ;  /* 0x0000000000017941 */ /* 0x000fea0003800000 */
.L_x_102:
[----:B0----5:R-:W-:Y:S01]  /*7970*/  IMAD.U32 R20, R168, 0x10000, RZ ;  /* 0x00010000a8147824 */ /* 0x021fe200078e00ff */
        /* <DEDUP_REMOVED lines=9> */
.L_x_105:
[----:B------:R-:W-:Y:S05]  /*7a10*/  BSYNC B1 ;  /* 0x0000000000017941 */ /* 0x000fea0003800000 */
.L_x_104:
        /* <DEDUP_REMOVED lines=9> */
.L_x_107:
[----:B------:R-:W-:Y:S05]  /*7ab0*/  BSYNC B1 ;  /* 0x0000000000017941 */ /* 0x000fea0003800000 */
.L_x_106:
        /* <DEDUP_REMOVED lines=9> */
.L_x_109:
[----:B------:R-:W-:Y:S05]  /*7b50*/  BSYNC B1 ;  /* 0x0000000000017941 */ /* 0x000fea0003800000 */
.L_x_108:
[----:B-----5:R-:W-:Y:S01]  /*7b60*/  IMAD.U32 R20, R168, 0x10000, RZ ;  /* 0x00010000a8147824 */ /* 0x020fe200078e00ff */
[----:B------:R-:W-:Y:S01]  /*7b70*/  ISETP.GT.AND P3, PT, R0, 0x30, PT ;  /* 0x000000300000780c */ /* 0x000fe20003f64270 */
[----:B------:R-:W-:Y:S02]  /*7b80*/  BSSY B1, `(.L_x_110) ;  /* 0x000000a000017945 */ /* 0x000fe40003800000 */
[----:B------:R-:W-:Y:S01]  /*7b90*/  FMUL R136, R20, R23 ;  /* 0x0000001714887220 */ /* 0x000fe20000400000 */
[----:B------:R-:W-:-:S03]  /*7ba0*/  IADD3 R20, P0, P2, R169, R6, R177 ;  /* 0x00000006a9147210 */ /* 0x000fc60007a1e0b1 */
[----:B------:R-:W-:Y:S01]  /*7bb0*/  FFMA R136, R143, R22, R136 ;  /* 0x000000168f887223 */ /* 0x000fe20000000088 */
[----:B------:R-:W-:Y:S02]  /*7bc0*/  IADD3.X R21, R193, R7, R21, P0, P2 ;  /* 0x00000007c1157210 */ /* 0x000fe400007e4415 */
[----:B------:R-:W-:Y:S02]  /*7bd0*/  ISETP.GT.AND P0, PT, R3, RZ, P3 ;  /* 0x000000ff0300720c */ /* 0x000fe40001f04270 */
[----:B------:R-:W-:-:S05]  /*7be0*/  F2FP.BF16.F32.PACK_AB R136, RZ, R136 ;  /* 0x00000088ff88723e */ /* 0x000fca00000010ff */
[----:B------:R0:W-:Y:S06]  /*7bf0*/  @P1 STG.E.U16 desc[UR46][R10.64+0x52], R136 ;  /* 0x000052880a001986 */ /* 0x0001ec000c10152e */
[----:B------:R-:W-:Y:S05]  /*7c00*/  @!P0 BRA `(.L_x_111) ;  /* 0x0000000000048947 */ /* 0x000fea0003800000 */
[----:B------:R0:W5:Y:S02]  /*7c10*/  LDG.E.LTC128B.U16 R168, desc[UR46][R4.64+0x60] ;  /* 0x0000602e04a87981 */ /* 0x000164000c1e1520 */
.L_x_111:
[----:B------:R-:W-:Y:S05]  /*7c20*/  BSYNC B1 ;  /* 0x0000000000017941 */ /* 0x000fea0003800000 */
.L_x_110:
        /* <DEDUP_REMOVED lines=10> */
.L_x_113:
[----:B------:R-:W-:Y:S05]  /*7cd0*/  BSYNC B1 ;  /* 0x0000000000017941 */ /* 0x000fea0003800000 */
.L_x_112:
        /* <DEDUP_REMOVED lines=9> */
.L_x_115:
[----:B------:R-:W-:Y:S05]  /*7d70*/  BSYNC B1 ;  /* 0x0000000000017941 */ /* 0x000fea0003800000 */
.L_x_114:
        /* <DEDUP_REMOVED lines=9> */
.L_x_117:
[----:B------:R-:W-:Y:S05]  /*7e10*/  BSYNC B1 ;  /* 0x0000000000017941 */ /* 0x000fea0003800000 */
.L_x_116:
[----:B-----5:R-:W-:Y:S01]  /*7e20*/  IMAD.U32 R136, R168, 0x10000, RZ ;  /* 0x00010000a8887824 */ /* 0x020fe200078e00ff */
[----:B------:R-:W-:Y:S01]  /*7e30*/  ISETP.GT.AND P1, PT, R0, 0x38, PT ;  /* 0x000000380000780c */ /* 0x000fe20003f24270 */
[----:B------:R-:W-:Y:S02]  /*7e40*/  BSSY B1, `(.L_x_118) ;  /* 0x000000b000017945 */ /* 0x000fe40003800000 */
[----:B------:R-:W-:-:S04]  /*7e50*/  FMUL R136, R136, R23 ;  /* 0x0000001788887220 */ /* 0x000fc80000400000 */
[----:B------:R-:W-:-:S05]  /*7e60*/  FFMA R136, R147, R22, R136 ;  /* 0x0000001693887223 */ /* 0x000fca0000000088 */
[----:B------:R-:W-:-:S04]  /*7e70*/  F2FP.BF16.F32.PACK_AB R136, RZ, R136 ;  /* 0x00000088ff88723e */ /* 0x000fc800000010ff */
[----:B------:R-:W-:-:S05]  /*7e80*/  PRMT R137, R136, 0x7610, R137 ;  /* 0x0000761088897816 */ /* 0x000fca0000000089 */
[----:B------:R1:W-:Y:S01]  /*7e90*/  @P0 STG.E.U16 desc[UR46][R10.64+0x62], R137 ;  /* 0x000062890a000986 */ /* 0x0003e2000c10152e */
[----:B------:R-:W-:-:S05]  /*7ea0*/  IADD3 R136, P0, R169, R12, RZ ;  /* 0x0000000ca9887210 */ /* 0x000fca0007f1e0ff */
[----:B-1----:R-:W-:Y:S01]  /*7eb0*/  IMAD.X R137, R193, 0x1, R13, P0 ;  /* 0x00000001c1897824 */ /* 0x002fe200000e060d */
[----:B------:R-:W-:-:S13]  /*7ec0*/  ISETP.GT.AND P0, PT, R3, RZ, P1 ;  /* 0x000000ff0300720c */ /* 0x000fda0000f04270 */
[----:B------:R-:W-:Y:S05]  /*7ed0*/  @!P0 BRA `(.L_x_119) ;  /* 0x0000000000048947 */ /* 0x000fea0003800000 */
[----:B------:R1:W5:Y:S02]  /*7ee0*/  LDG.E.LTC128B.U16 R168, desc[UR46][R4.64+0x70] ;  /* 0x0000702e04a87981 */ /* 0x000364000c1e1520 */
.L_x_119:
[----:B------:R-:W-:Y:S05]  /*7ef0*/  BSYNC B1 ;  /* 0x0000000000017941 */ /* 0x000fea0003800000 */
.L_x_118:
        /* <DEDUP_REMOVED lines=10> */
.L_x_121:
[----:B------:R-:W-:Y:S05]  /*7fa0*/  BSYNC B1 ;  /* 0x0000000000017941 */ /* 0x000fea0003800000 */
.L_x_120:
        /* <DEDUP_REMOVED lines=9> */
.L_x_123:
[----:B------:R-:W-:Y:S05]  /*8040*/  BSYNC B1 ;  /* 0x0000000000017941 */ /* 0x000fea0003800000 */
.L_x_122:
        /* <DEDUP_REMOVED lines=9> */
.L_x_125:
[----:B------:R-:W-:Y:S05]  /*80e0*/  BSYNC B1 ;  /* 0x0000000000017941 */ /* 0x000fea0003800000 */
.L_x_124:
[----:B-----5:R-:W-:Y:S01]  /*80f0*/  IMAD.U32 R138, R168, 0x10000, RZ ;  /* 0x00010000a88a7824 */ /* 0x020fe200078e00ff */
[----:B------:R-:W-:Y:S03]  /*8100*/  BSSY B1, `(.L_x_126) ;  /* 0x0000009000017945 */ /* 0x000fe60003800000 */
[----:B------:R-:W-:-:S04]  /*8110*/  FMUL R138, R138, R23 ;  /* 0x000000178a8a7220 */ /* 0x000fc80000400000 */
[----:B------:R-:W-:-:S05]  /*8120*/  FFMA R138, R151, R22, R138 ;  /* 0x00000016978a7223 */ /* 0x000fca000000008a */
[----:B------:R-:W-:-:S05]  /*8130*/  F2FP.BF16.F32.PACK_AB R138, RZ, R138 ;  /* 0x0000008aff8a723e */ /* 0x000fca00000010ff */
[----:B------:R0:W-:Y:S01]  /*8140*/  @P5 STG.E.U16 desc[UR46][R10.64+0x72], R138 ;  /* 0x0000728a0a005986 */ /* 0x0001e2000c10152e */
[----:B------:R-:W-:-:S04]  /*8150*/  LOP3.LUT P5, RZ, R192, 0x1, RZ, 0xc0, !PT ;  /* 0x00000001c0ff7812 */ /* 0x000fc800078ac0ff */
[----:B------:R-:W-:-:S13]  /*8160*/  ISETP.GT.AND P5, PT, R3, 0x80, P5 ;  /* 0x000000800300780c */ /* 0x000fda0002fa4270 */
[----:B0-----:R-:W-:Y:S05]  /*8170*/  @!P5 BRA `(.L_x_127) ;  /* 0x000000000004d947 */ /* 0x001fea0003800000 */
[----:B------:R0:W5:Y:S02]  /*8180*/  LDG.E.LTC128B.U16 R168, desc[UR46][R170.64+0x40] ;  /* 0x0000402eaaa87981 */ /* 0x000164000c1e1520 */
.L_x_127:
[----:B------:R-:W-:Y:S05]  /*8190*/  BSYNC B1 ;  /* 0x0000000000017941 */ /* 0x000fea0003800000 */
.L_x_126:
        /* <DEDUP_REMOVED lines=10> */
.L_x_129:
[----:B------:R-:W-:Y:S05]  /*8240*/  BSYNC B1 ;  /* 0x0000000000017941 */ /* 0x000fea0003800000 */
.L_x_128:
        /* <DEDUP_REMOVED lines=10> */
.L_x_131:
[----:B------:R-:W-:Y:S05]  /*82f0*/  BSYNC B1 ;  /* 0x0000000000017941 */ /* 0x000fea0003800000 */
.L_x_130:
        /* <DEDUP_REMOVED lines=10> */
.L_x_133:
[----:B------:R-:W-:Y:S05]  /*83a0*/  BSYNC B1 ;  /* 0x0000000000017941 */ /* 0x000fea0003800000 */
.L_x_132:
        /* <DEDUP_REMOVED lines=9> */
.L_x_135:
[----:B------:R-:W-:Y:S05]  /*8440*/  BSYNC B1 ;  /* 0x0000000000017941 */ /* 0x000fea0003800000 */
.L_x_134:
        /* <DEDUP_REMOVED lines=9> */
.L_x_137:
[----:B------:R-:W-:Y:S05]  /*84e0*/  BSYNC B1 ;  /* 0x0000000000017941 */ /* 0x000fea0003800000 */
.L_x_136:
        /* <DEDUP_REMOVED lines=9> */
.L_x_139:
[----:B------:R-:W-:Y:S05]  /*8580*/  BSYNC B1 ;  /* 0x0000000000017941 */ /* 0x000fea0003800000 */
.L_x_138:
[----:B0----5:R-:W-:Y:S01]  /*8590*/  IMAD.U32 R20, R168, 0x10000, RZ ;  /* 0x00010000a8147824 */ /* 0x021fe200078e00ff */
[----:B------:R-:W-:Y:S01]  /*85a0*/  ISETP.GT.AND P4, PT, R3, 0x88, P4 ;  /* 0x000000880300780c */ /* 0x000fe20002784270 */
[----:B------:R-:W-:Y:S02]  /*85b0*/  BSSY B1, `(.L_x_140) ;  /* 0x000000a000017945 */ /* 0x000fe40003800000 */
[----:B------:R-:W-:Y:S01]  /*85c0*/  FMUL R21, R20, R23 ;  /* 0x0000001714157220 */ /* 0x000fe20000400000 */
[----:B------:R-:W-:-:S03]  /*85d0*/  IMAD.MOV.U32 R20, RZ, RZ, R136 ;  /* 0x000000ffff147224 */ /* 0x000fc600078e0088 */
[----:B------:R-:W-:-:S05]  /*85e0*/  FFMA R21, R126, R22, R21 ;  /* 0x000000167e157223 */ /* 0x000fca0000000015 */
[----:B------:R-:W-:-:S04]  /*85f0*/  F2FP.BF16.F32.PACK_AB R21, RZ, R21 ;  /* 0x00000015ff15723e */ /* 0x000fc800000010ff */
[----:B------:R-:W-:Y:S01]  /*8600*/  PRMT R120, R21, 0x7610, R120 ;  /* 0x0000761015787816 */ /* 0x000fe20000000078 */
[----:B------:R-:W-:-:S05]  /*8610*/  IMAD.MOV.U32 R21, RZ, RZ, R137 ;  /* 0x000000ffff157224 */ /* 0x000fca00078e0089 */
[----:B------:R0:W-:Y:S01]  /*8620*/  @P6 STG.E.U16 desc[UR46][R20.64+0x50], R120 ;  /* 0x0000507814006986 */ /* 0x0001e2000c10152e */
[----:B------:R-:W-:Y:S05]  /*8630*/  @!P4 BRA `(.L_x_141) ;  /* 0x000000000004c947 */ /* 0x000fea0003800000 */
[----:B------:R0:W5:Y:S02]  /*8640*/  LDG.E.LTC128B.U16 R168, desc[UR46][R14.64+0x52] ;  /* 0x0000522e0ea87981 */ /* 0x000164000c1e1520 */
.L_x_141:
[----:B------:R-:W-:Y:S05]  /*8650*/  BSYNC B1 ;  /* 0x0000000000017941 */ /* 0x000fea0003800000 */
.L_x_140:
        /* <DEDUP_REMOVED lines=9> */
.L_x_143:
[----:B------:R-:W-:Y:S05]  /*86f0*/  BSYNC B1 ;  /* 0x0000000000017941 */ /* 0x000fea0003800000 */
.L_x_142:
        /* <DEDUP_REMOVED lines=9> */
.L_x_145:
[----:B------:R-:W-:Y:S05]  /*8790*/  BSYNC B1 ;  /* 0x0000000000017941 */ /* 0x000fea0003800000 */
.L_x_144:
        /* <DEDUP_REMOVED lines=9> */
.L_x_147:
[----:B------:R-:W-:Y:S05]  /*8830*/  BSYNC B1 ;  /* 0x0000000000017941 */ /* 0x000fea0003800000 */
.L_x_146:
        /* <DEDUP_REMOVED lines=9> */
.L_x_149:
[----:B------:R-:W-:Y:S05]  /*88d0*/  BSYNC B1 ;  /* 0x0000000000017941 */ /* 0x000fea0003800000 */
.L_x_148:
        /* <DEDUP_REMOVED lines=9> */
.L_x_151:
[----:B------:R-:W-:Y:S05]  /*8970*/  BSYNC B1 ;  /* 0x0000000000017941 */ /* 0x000fea0003800000 */
.L_x_150:
        /* <DEDUP_REMOVED lines=9> */
.L_x_153:
[----:B------:R-:W-:Y:S05]  /*8a10*/  BSYNC B1 ;  /* 0x0000000000017941 */ /* 0x000fea0003800000 */
.L_x_152:
        /* <DEDUP_REMOVED lines=9> */
.L_x_155:
[----:B------:R-:W-:Y:S05]  /*8ab0*/  BSYNC B1 ;  /* 0x0000000000017941 */ /* 0x000fea0003800000 */
.L_x_154:
        /* <DEDUP_REMOVED lines=9> */
.L_x_157:
[----:B------:R-:W-:Y:S05]  /*8b50*/  BSYNC B1 ;  /* 0x0000000000017941 */ /* 0x000fea0003800000 */
.L_x_156:
[----:B-----5:R-:W-:Y:S01]  /*8b60*/  IMAD.U32 R120, R168, 0x10000, RZ ;  /* 0x00010000a8787824 */ /* 0x020fe200078e00ff */
[----:B------:R-:W-:Y:S01]  /*8b70*/  ISETP.GT.AND P3, PT, R0, 0x40, PT ;  /* 0x000000400000780c */ /* 0x000fe20003f64270 */
[----:B------:R-:W-:Y:S02]  /*8b80*/  BSSY B1, `(.L_x_158) ;  /* 0x0000009000017945 */ /* 0x000fe40003800000 */
[----:B------:R-:W-:Y:S01]  /*8b90*/  FMUL R120, R120, R23 ;  /* 0x0000001778787220 */ /* 0x000fe20000400000 */
[----:B------:R-:W-:Y:S02]  /*8ba0*/  ISETP.GT.AND P1, PT, R3, RZ, P3 ;  /* 0x000000ff0300720c */ /* 0x000fe40001f24270 */
[----:B------:R-:W-:Y:S01]  /*8bb0*/  P2R R122, PR, RZ, 0x8 ;  /* 0x00000008ff7a7803 */ /* 0x000fe20000000000 */
[----:B------:R-:W-:-:S05]  /*8bc0*/  FFMA R120, R135, R22, R120 ;  /* 0x0000001687787223 */ /* 0x000fca0000000078 */
[----:B------:R-:W-:-:S05]  /*8bd0*/  F2FP.BF16.F32.PACK_AB R120, RZ, R120 ;  /* 0x00000078ff78723e */ /* 0x000fca00000010ff */
[----:B------:R0:W-:Y:S01]  /*8be0*/  @P0 STG.E.U16 desc[UR46][R20.64+0x72], R120 ;  /* 0x0000727814000986 */ /* 0x0001e2000c10152e */
[----:B------:R-:W-:Y:S05]  /*8bf0*/  @!P1 BRA `(.L_x_159) ;  /* 0x0000000000049947 */ /* 0x000fea0003800000 */
[----:B------:R0:W5:Y:S02]  /*8c00*/  LDG.E.LTC128B.U16 R168, desc[UR46][R4.64+0x80] ;  /* 0x0000802e04a87981 */ /* 0x000164000c1e1520 */
.L_x_159:
[----:B------:R-:W-:Y:S05]  /*8c10*/  BSYNC B1 ;  /* 0x0000000000017941 */ /* 0x000fea0003800000 */
.L_x_158:
[----:B0----5:R-:W-:Y:S01]  /*8c20*/  IMAD.U32 R120, R168, 0x10000, RZ ;  /* 0x00010000a8787824 */ /* 0x021fe200078e00ff */
        /* <DEDUP_REMOVED lines=10> */
.L_x_161:
[----:B------:R-:W-:Y:S05]  /*8cd0*/  BSYNC B1 ;  /* 0x0000000000017941 */ /* 0x000fea0003800000 */
.L_x_160:
        /* <DEDUP_REMOVED lines=9> */
.L_x_163:
[----:B------:R-:W-:Y:S05]  /*8d70*/  BSYNC B1 ;  /* 0x0000000000017941 */ /* 0x000fea0003800000 */
.L_x_162:
        /* <DEDUP_REMOVED lines=9> */
.L_x_165:
[----:B------:R-:W-:Y:S05]  /*8e10*/  BSYNC B1 ;  /* 0x0000000000017941 */ /* 0x000fea0003800000 */
.L_x_164:
[----:B-----5:R-:W-:Y:S01]  /*8e20*/  IMAD.U32 R104, R168, 0x10000, RZ ;  /* 0x00010000a8687824 */ /* 0x020fe200078e00ff */
[----:B------:R-:W-:Y:S01]  /*8e30*/  ISETP.GT.AND P6, PT, R0, 0x48, PT ;  /* 0x000000480000780c */ /* 0x000fe20003fc4270 */
[----:B------:R-:W-:Y:S02]  /*8e40*/  BSSY B1, `(.L_x_166) ;  /* 0x0000009000017945 */ /* 0x000fe40003800000 */
[----:B------:R-:W-:Y:S01]  /*8e50*/  FMUL R104, R104, R23 ;  /* 0x0000001768687220 */ /* 0x000fe20000400000 */
[----:B------:R-:W-:Y:S02]  /*8e60*/  ISETP.GT.AND P1, PT, R3, RZ, P6 ;  /* 0x000000ff0300720c */ /* 0x000fe40003724270 */
[----:B0-----:R-:W-:Y:S01]  /*8e70*/  P2R R105, PR, RZ, 0x40 ;  /* 0x00000040ff697803 */ /* 0x001fe20000000000 */
[----:B------:R-:W-:-:S05]  /*8e80*/  FFMA R104, R107, R22, R104 ;  /* 0x000000166b687223 */ /* 0x000fca0000000068 */
[----:B------:R-:W-:-:S05]  /*8e90*/  F2FP.BF16.F32.PACK_AB R104, RZ, R104 ;  /* 0x00000068ff68723e */ /* 0x000fca00000010ff */
[----:B------:R0:W-:Y:S01]  /*8ea0*/  @P0 STG.E.U16 desc[UR46][R10.64+0x82], R104 ;  /* 0x000082680a000986 */ /* 0x0001e2000c10152e */
[----:B------:R-:W-:Y:S05]  /*8eb0*/  @!P1 BRA `(.L_x_167) ;  /* 0x0000000000049947 */ /* 0x000fea0003800000 */
[----:B------:R0:W5:Y:S02]  /*8ec0*/  LDG.E.LTC128B.U16 R168, desc[UR46][R4.64+0x90] ;  /* 0x0000902e04a87981 */ /* 0x000164000c1e1520 */
.L_x_167:
[----:B------:R-:W-:Y:S05]  /*8ed0*/  BSYNC B1 ;  /* 0x0000000000017941 */ /* 0x000fea0003800000 */
.L_x_166:
        /* <DEDUP_REMOVED lines=10> */
.L_x_169:
[----:B------:R-:W-:Y:S05]  /*8f80*/  BSYNC B1 ;  /* 0x0000000000017941 */ /* 0x000fea0003800000 */
.L_x_168:
        /* <DEDUP_REMOVED lines=9> */
.L_x_171:
[----:B------:R-:W-:Y:S05]  /*9020*/  BSYNC B1 ;  /* 0x0000000000017941 */ /* 0x000fea0003800000 */
.L_x_170:
        /* <DEDUP_REMOVED lines=9> */
.L_x_173:
[----:B------:R-:W-:Y:S05]  /*90c0*/  BSYNC B1 ;  /* 0x0000000000017941 */ /* 0x000fea0003800000 */
.L_x_172:
        /* <DEDUP_REMOVED lines=10> */
.L_x_175:
[----:B------:R-:W-:Y:S05]  /*9170*/  BSYNC B1 ;  /* 0x0000000000017941 */ /* 0x000fea0003800000 */
.L_x_174:
        /* <DEDUP_REMOVED lines=10> */
.L_x_177:
[----:B------:R-:W-:Y:S05]  /*9220*/  BSYNC B1 ;  /* 0x0000000000017941 */ /* 0x000fea0003800000 */
.L_x_176:
        /* <DEDUP_REMOVED lines=9> */
.L_x_179:
[----:B------:R-:W-:Y:S05]  /*92c0*/  BSYNC B1 ;  /* 0x0000000000017941 */ /* 0x000fea0003800000 */
.L_x_178:
        /* <DEDUP_REMOVED lines=9> */
.L_x_181:
[----:B------:R-:W-:Y:S05]  /*9360*/  BSYNC B1 ;  /* 0x0000000000017941 */ /* 0x000fea0003800000 */
.L_x_180:
[----:B-----5:R-:W-:Y:S01]  /*9370*/  IMAD.U32 R104, R168, 0x10000, RZ ;  /* 0x00010000a8687824 */ /* 0x020fe200078e00ff */
        /* <DEDUP_REMOVED lines=9> */
.L_x_183:
[----:B------:R-:W-:Y:S05]  /*9410*/  BSYNC B1 ;  /* 0x0000000000017941 */ /* 0x000fea0003800000 */
.L_x_182:
        /* <DEDUP_REMOVED lines=10> */
.L_x_185:
[----:B------:R-:W-:Y:S05]  /*94c0*/  BSYNC B1 ;  /* 0x0000000000017941 */ /* 0x000fea0003800000 */
.L_x_184:
        /* <DEDUP_REMOVED lines=9> */
.L_x_187:
[----:B------:R-:W-:Y:S05]  /*9560*/  BSYNC B1 ;  /* 0x0000000000017941 */ /* 0x000fea0003800000 */
.L_x_186:
        /* <DEDUP_REMOVED lines=9> */
.L_x_189:
[----:B------:R-:W-:Y:S05]  /*9600*/  BSYNC B1 ;  /* 0x0000000000017941 */ /* 0x000fea0003800000 */
.L_x_188:
[----:B-----5:R-:W-:Y:S01]  /*9610*/  IMAD.U32 R104, R168, 0x10000, RZ ;  /* 0x00010000a8687824 */ /* 0x020fe200078e00ff */
[----:B------:R-:W-:Y:S03]  /*9620*/  BSSY B1, `(.L_x_190) ;  /* 0x0000009000017945 */ /* 0x000fe60003800000 */
[----:B------:R-:W-:-:S04]  /*9630*/  FMUL R104, R104, R23 ;  /* 0x0000001768687220 */ /* 0x000fc80000400000 */
[----:B------:R-:W-:-:S05]  /*9640*/  FFMA R104, R119, R22, R104 ;  /* 0x0000001677687223 */ /* 0x000fca0000000068 */
[----:B------:R-:W-:-:S05]  /*9650*/  F2FP.BF16.F32.PACK_AB R104, RZ, R104 ;  /* 0x00000068ff68723e */ /* 0x000fca00000010ff */
[----:B------:R0:W-:Y:S01]  /*9660*/  @P5 STG.E.U16 desc[UR46][R10.64+0xb2], R104 ;  /* 0x0000b2680a005986 */ /* 0x0001e2000c10152e */
[----:B------:R-:W-:-:S04]  /*9670*/  ISETP.NE.AND P5, PT, R122, RZ, PT ;  /* 0x000000ff7a00720c */ /* 0x000fc80003fa5270 */
[----:B------:R-:W-:-:S13]  /*9680*/  ISETP.GT.AND P5, PT, R3, 0x80, P5 ;  /* 0x000000800300780c */ /* 0x000fda0002fa4270 */
[----:B0-----:R-:W-:Y:S05]  /*9690*/  @!P5 BRA `(.L_x_191) ;  /* 0x000000000004d947 */ /* 0x001fea0003800000 */
[----:B------:R0:W5:Y:S02]  /*96a0*/  LDG.E.LTC128B.U16 R168, desc[UR46][R170.64+0x80] ;  /* 0x0000802eaaa87981 */ /* 0x000164000c1e1520 */
.L_x_191:
[----:B------:R-:W-:Y:S05]  /*96b0*/  BSYNC B1 ;  /* 0x0000000000017941 */ /* 0x000fea0003800000 */
.L_x_190:
        /* <DEDUP_REMOVED lines=10> */
.L_x_193:
[----:B------:R-:W-:Y:S05]  /*9760*/  BSYNC B1 ;  /* 0x0000000000017941 */ /* 0x000fea0003800000 */
.L_x_192:
        /* <DEDUP_REMOVED lines=10> */
.L_x_195:
[----:B------:R-:W-:Y:S05]  /*9810*/  BSYNC B1 ;  /* 0x0000000000017941 */ /* 0x000fea0003800000 */
.L_x_194:
        /* <DEDUP_REMOVED lines=10> */
.L_x_197:
[----:B------:R-:W-:Y:S05]  /*98c0*/  BSYNC B1 ;  /* 0x0000000000017941 */ /* 0x000fea0003800000 */
.L_x_196:
        /* <DEDUP_REMOVED lines=9> */
.L_x_199:
[----:B------:R-:W-:Y:S05]  /*9960*/  BSYNC B1 ;  /* 0x0000000000017941 */ /* 0x000fea0003800000 */
.L_x_198:
        /* <DEDUP_REMOVED lines=9> */
.L_x_201:
[----:B------:R-:W-:Y:S05]  /*9a00*/  BSYNC B1 ;  /* 0x0000000000017941 */ /* 0x000fea0003800000 */
.L_x_200:
        /* <DEDUP_REMOVED lines=9> */
.L_x_203:
[----:B------:R-:W-:Y:S05]  /*9aa0*/  BSYNC B1 ;  /* 0x0000000000017941 */ /* 0x000fea0003800000 */
.L_x_202:
        /* <DEDUP_REMOVED lines=9> */
.L_x_205:
[----:B------:R-:W-:Y:S05]  /*9b40*/  BSYNC B1 ;  /* 0x0000000000017941 */ /* 0x000fea0003800000 */
.L_x_204:
        /* <DEDUP_REMOVED lines=9> */
.L_x_207:
[----:B------:R-:W-:Y:S05]  /*9be0*/  BSYNC B1 ;  /* 0x0000000000017941 */ /* 0x000fea0003800000 */
.L_x_206:
        /* <DEDUP_REMOVED lines=9> */
.L_x_209:
[----:B------:R-:W-:Y:S05]  /*9c80*/  BSYNC B1 ;  /* 0x0000000000017941 */ /* 0x000fea0003800000 */
.L_x_208:
        /* <DEDUP_REMOVED lines=9> */
.L_x_211:
[----:B------:R-:W-:Y:S05]  /*9d20*/  BSYNC B1 ;  /* 0x0000000000017941 */ /* 0x000fea0003800000 */
.L_x_210:
        /* <DEDUP_REMOVED lines=9> */
.L_x_213:
[----:B------:R-:W-:Y:S05]  /*9dc0*/  BSYNC B1 ;  /* 0x0000000000017941 */ /* 0x000fea0003800000 */
.L_x_212:
        /* <DEDUP_REMOVED lines=9> */
.L_x_215:
[----:B------:R-:W-:Y:S05]  /*9e60*/  BSYNC B1 ;  /* 0x0000000000017941 */ /* 0x000fea0003800000 */
.L_x_214:
        /* <DEDUP_REMOVED lines=9> */
.L_x_217:
[----:B------:R-:W-:Y:S05]  /*9f00*/  BSYNC B1 ;  /* 0x0000000000017941 */ /* 0x000fea0003800000 */
.L_x_216:
        /* <DEDUP_REMOVED lines=9> */
.L_x_219:
[----:B------:R-:W-:Y:S05]  /*9fa0*/  BSYNC B1 ;  /* 0x0000000000017941 */ /* 0x000fea0003800000 */
.L_x_218:
        /* <DEDUP_REMOVED lines=9> */
.L_x_221:
[----:B------:R-:W-:Y:S05]  /*a040*/  BSYNC B1 ;  /* 0x0000000000017941 */ /* 0x000fea0003800000 */
.L_x_220:
        /* <DEDUP_REMOVED lines=11> */
.L_x_223:
[----:B------:R-:W-:Y:S05]  /*a100*/  BSYNC B1 ;  /* 0x0000000000017941 */ /* 0x000fea0003800000 */
.L_x_222:
        /* <DEDUP_REMOVED lines=11> */
.L_x_225:
[----:B------:R-:W-:Y:S05]  /*a1c0*/  BSYNC B1 ;  /* 0x0000000000017941 */ /* 0x000fea0003800000 */
.L_x_224:
        /* <DEDUP_REMOVED lines=9> */
.L_x_227:
[----:B------:R-:W-:Y:S05]  /*a260*/  BSYNC B1 ;  /* 0x0000000000017941 */ /* 0x000fea0003800000 */
.L_x_226:
        /* <DEDUP_REMOVED lines=9> */
.L_x_229:
[----:B------:R-:W-:Y:S05]  /*a300*/  BSYNC B1 ;  /* 0x0000000000017941 */ /* 0x000fea0003800000 */
.L_x_228:
        /* <DEDUP_REMOVED lines=11> */
.L_x_231:
[----:B------:R-:W-:Y:S05]  /*a3c0*/  BSYNC B1 ;  /* 0x0000000000017941 */ /* 0x000fea0003800000 */
.L_x_230:
        /* <DEDUP_REMOVED lines=10> */
.L_x_233:
[----:B------:R-:W-:Y:S05]  /*a470*/  BSYNC B1 ;  /* 0x0000000000017941 */ /* 0x000fea0003800000 */
.L_x_232:
        /* <DEDUP_REMOVED lines=9> */
.L_x_235:
[----:B------:R-:W-:Y:S05]  /*a510*/  BSYNC B1 ;  /* 0x0000000000017941 */ /* 0x000fea0003800000 */
.L_x_234:
        /* <DEDUP_REMOVED lines=9> */
.L_x_237:
[----:B------:R-:W-:Y:S05]  /*a5b0*/  BSYNC B1 ;  /* 0x0000000000017941 */ /* 0x000fea0003800000 */
.L_x_236:
        /* <DEDUP_REMOVED lines=10> */
.L_x_239:
[----:B------:R-:W-:Y:S05]  /*a660*/  BSYNC B1 ;  /* 0x0000000000017941 */ /* 0x000fea0003800000 */
.L_x_238:
        /* <DEDUP_REMOVED lines=10> */
.L_x_241:
[----:B------:R-:W-:Y:S05]  /*a710*/  BSYNC B1 ;  /* 0x0000000000017941 */ /* 0x000fea0003800000 */
.L_x_240:
        /* <DEDUP_REMOVED lines=9> */
.L_x_243:
[----:B------:R-:W-:Y:S05]  /*a7b0*/  BSYNC B1 ;  /* 0x0000000000017941 */ /* 0x000fea0003800000 */
.L_x_242:
        /* <DEDUP_REMOVED lines=9> */
.L_x_245:
[----:B------:R-:W-:Y:S05]  /*a850*/  BSYNC B1 ;  /* 0x0000000000017941 */ /* 0x000fea0003800000 */
.L_x_244:
        /* <DEDUP_REMOVED lines=10> */
.L_x_247:
[----:B------:R-:W-:Y:S05]  /*a900*/  BSYNC B1 ;  /* 0x0000000000017941 */ /* 0x000fea0003800000 */
.L_x_246:
        /* <DEDUP_REMOVED lines=10> */
.L_x_249:
[----:B------:R-:W-:Y:S05]  /*a9b0*/  BSYNC B1 ;  /* 0x0000000000017941 */ /* 0x000fea0003800000 */
.L_x_248:
        /* <DEDUP_REMOVED lines=9> */
.L_x_251:
[----:B------:R-:W-:Y:S05]  /*aa50*/  BSYNC B1 ;  /* 0x0000000000017941 */ /* 0x000fea0003800000 */
.L_x_250:
        /* <DEDUP_REMOVED lines=9> */
.L_x_253:
[----:B------:R-:W-:Y:S05]  /*aaf0*/  BSYNC B1 ;  /* 0x0000000000017941 */ /* 0x000fea0003800000 */
.L_x_252:
        /* <DEDUP_REMOVED lines=10> */
.L_x_255:
[----:B------:R-:W-:Y:S05]  /*aba0*/  BSYNC B1 ;  /* 0x0000000000017941 */ /* 0x000fea0003800000 */
.L_x_254:
        /* <DEDUP_REMOVED lines=10> */
.L_x_257:
[----:B------:R-:W-:Y:S05]  /*ac50*/  BSYNC B1 ;  /* 0x0000000000017941 */ /* 0x000fea0003800000 */
.L_x_256:
        /* <DEDUP_REMOVED lines=10> */
.L_x_259:
[----:B------:R-:W-:Y:S05]  /*ad00*/  BSYNC B1 ;  /* 0x0000000000017941 */ /* 0x000fea0003800000 */
.L_x_258:
        /* <DEDUP_REMOVED lines=10> */
.L_x_261:
[----:B------:R-:W-:Y:S05]  /*adb0*/  BSYNC B1 ;  /* 0x0000000000017941 */ /* 0x000fea0003800000 */
.L_x_260:
        /* <DEDUP_REMOVED lines=9> */
.L_x_263:
[----:B------:R-:W-:Y:S05]  /*ae50*/  BSYNC B1 ;  /* 0x0000000000017941 */ /* 0x000fea0003800000 */
.L_x_262:
        /* <DEDUP_REMOVED lines=9> */
.L_x_265:
[----:B------:R-:W-:Y:S05]  /*aef0*/  BSYNC B1 ;  /* 0x0000000000017941 */ /* 0x000fea0003800000 */
.L_x_264:
        /* <DEDUP_REMOVED lines=9> */
.L_x_267:
[----:B------:R-:W-:Y:S05]  /*af90*/  BSYNC B1 ;  /* 0x0000000000017941 */ /* 0x000fea0003800000 */
.L_x_266:
        /* <DEDUP_REMOVED lines=9> */
.L_x_269:
[----:B------:R-:W-:Y:S05]  /*b030*/  BSYNC B1 ;  /* 0x0000000000017941 */ /* 0x000fea0003800000 */
.L_x_268:
        /* <DEDUP_REMOVED lines=9> */
.L_x_271:
[----:B------:R-:W-:Y:S05]  /*b0d0*/  BSYNC B1 ;  /* 0x0000000000017941 */ /* 0x000fea0003800000 */
.L_x_270:
        /* <DEDUP_REMOVED lines=9> */
.L_x_273:
[----:B------:R-:W-:Y:S05]  /*b170*/  BSYNC B1 ;  /* 0x0000000000017941 */ /* 0x000fea0003800000 */
.L_x_272:
        /* <DEDUP_REMOVED lines=9> */
.L_x_275:
[----:B------:R-:W-:Y:S05]  /*b210*/  BSYNC B1 ;  /* 0x0000000000017941 */ /* 0x000fea0003800000 */
.L_x_274:
        /* <DEDUP_REMOVED lines=9> */
.L_x_277:
[----:B------:R-:W-:Y:S05]  /*b2b0*/  BSYNC B1 ;  /* 0x0000000000017941 */ /* 0x000fea0003800000 */
.L_x_276:
        /* <DEDUP_REMOVED lines=9> */
.L_x_279:
[----:B------:R-:W-:Y:S05]  /*b350*/  BSYNC B1 ;  /* 0x0000000000017941 */ /* 0x000fea0003800000 */
.L_x_278:
        /* <DEDUP_REMOVED lines=9> */
.L_x_281:
[----:B------:R-:W-:Y:S05]  /*b3f0*/  BSYNC B1 ;  /* 0x0000000000017941 */ /* 0x000fea0003800000 */
.L_x_280:
        /* <DEDUP_REMOVED lines=9> */
.L_x_283:
[----:B------:R-:W-:Y:S05]  /*b490*/  BSYNC B1 ;  /* 0x0000000000017941 */ /* 0x000fea0003800000 */
.L_x_282:
        /* <DEDUP_REMOVED lines=9> */
.L_x_285:
[----:B------:R-:W-:Y:S05]  /*b530*/  BSYNC B1 ;  /* 0x0000000000017941 */ /* 0x000fea0003800000 */
.L_x_284:
        /* <DEDUP_REMOVED lines=11> */
.L_x_287:
[----:B------:R-:W-:Y:S05]  /*b5f0*/  BSYNC B1 ;  /* 0x0000000000017941 */ /* 0x000fea0003800000 */
.L_x_286:
        /* <DEDUP_REMOVED lines=11> */
.L_x_289:
[----:B------:R-:W-:Y:S05]  /*b6b0*/  BSYNC B1 ;  /* 0x0000000000017941 */ /* 0x000fea0003800000 */
.L_x_288:
        /* <DEDUP_REMOVED lines=9> */
.L_x_291:
[----:B------:R-:W-:Y:S05]  /*b750*/  BSYNC B1 ;  /* 0x0000000000017941 */ /* 0x000fea0003800000 */
.L_x_290:
        /* <DEDUP_REMOVED lines=9> */
.L_x_293:
[----:B------:R-:W-:Y:S05]  /*b7f0*/  BSYNC B1 ;  /* 0x0000000000017941 */ /* 0x000fea0003800000 */
.L_x_292:
        /* <DEDUP_REMOVED lines=11> */
.L_x_295:
[----:B------:R-:W-:Y:S05]  /*b8b0*/  BSYNC B1 ;  /* 0x0000000000017941 */ /* 0x000fea0003800000 */
.L_x_294:
        /* <DEDUP_REMOVED lines=10> */
.L_x_297:
[----:B------:R-:W-:Y:S05]  /*b960*/  BSYNC B1 ;  /* 0x0000000000017941 */ /* 0x000fea0003800000 */
.L_x_296:
        /* <DEDUP_REMOVED lines=9> */
.L_x_299:
[----:B------:R-:W-:Y:S05]  /*ba00*/  BSYNC B1 ;  /* 0x0000000000017941 */ /* 0x000fea0003800000 */
.L_x_298:
        /* <DEDUP_REMOVED lines=9> */
.L_x_301:
[----:B------:R-:W-:Y:S05]  /*baa0*/  BSYNC B1 ;  /* 0x0000000000017941 */ /* 0x000fea0003800000 */
.L_x_300:
        /* <DEDUP_REMOVED lines=10> */
.L_x_303:
[----:B------:R-:W-:Y:S05]  /*bb50*/  BSYNC B1 ;  /* 0x0000000000017941 */ /* 0x000fea0003800000 */
.L_x_302:
        /* <DEDUP_REMOVED lines=10> */
.L_x_305:
[----:B------:R-:W-:Y:S05]  /*bc00*/  BSYNC B1 ;  /* 0x0000000000017941 */ /* 0x000fea0003800000 */
.L_x_304:
        /* <DEDUP_REMOVED lines=9> */
.L_x_307:
[----:B------:R-:W-:Y:S05]  /*bca0*/  BSYNC B1 ;  /* 0x0000000000017941 */ /* 0x000fea0003800000 */
.L_x_306:
        /* <DEDUP_REMOVED lines=9> */
.L_x_309:
[----:B------:R-:W-:Y:S05]  /*bd40*/  BSYNC B1 ;  /* 0x0000000000017941 */ /* 0x000fea0003800000 */
.L_x_308:
        /* <DEDUP_REMOVED lines=10> */
.L_x_311:
[----:B------:R-:W-:Y:S05]  /*bdf0*/  BSYNC B1 ;  /* 0x0000000000017941 */ /* 0x000fea0003800000 */
.L_x_310:
        /* <DEDUP_REMOVED lines=10> */
.L_x_313:
[----:B------:R-:W-:Y:S05]  /*bea0*/  BSYNC B1 ;  /* 0x0000000000017941 */ /* 0x000fea0003800000 */
.L_x_312:
        /* <DEDUP_REMOVED lines=9> */
.L_x_315:
[----:B------:R-:W-:Y:S05]  /*bf40*/  BSYNC B1 ;  /* 0x0000000000017941 */ /* 0x000fea0003800000 */
.L_x_314:
[----:B-----5:R-:W-:Y:S01]  /*bf50*/  IMAD.U32 R0, R168, 0x10000, RZ ;  /* 0x00010000a8007824 */ /* 0x020fe200078e00ff */
[----:B------:R-:W-:Y:S01]  /*bf60*/  BSSY B1, `(.L_x_316) ;  /* 0x000000b000017945 */ /* 0x000fe20003800000 */
[----:B-1--4-:R-:W-:Y:S02]  /*bf70*/  @P5 IMAD.MOV.U32 R4, RZ, RZ, R10 ;  /* 0x000000ffff045224 */ /* 0x012fe400078e000a */
[----:B------:R-:W-:-:S04]  /*bf80*/  FMUL R5, R0, R23 ;  /* 0x0000001700057220 */ /* 0x000fc80000400000 */
[----:B------:R-:W-:-:S05]  /*bf90*/  FFMA R5, R54, R22, R5 ;  /* 0x0000001636057223 */ /* 0x000fca0000000005 */
[----:B------:R-:W-:-:S04]  /*bfa0*/  F2FP.BF16.F32.PACK_AB R5, RZ, R5 ;  /* 0x00000005ff05723e */ /* 0x000fc800000010ff */
[----:B------:R-:W-:Y:S01]  /*bfb0*/  PRMT R0, R5, 0x7610, R0 ;  /* 0x0000761005007816 */ /* 0x000fe20000000000 */
[----:B------:R-:W-:-:S05]  /*bfc0*/  @P5 IMAD.MOV.U32 R5, RZ, RZ, R11 ;  /* 0x000000ffff055224 */ /* 0x000fca00078e000b */
[----:B------:R1:W-:Y:S01]  /*bfd0*/  @P5 STG.E.U16 desc[UR46][R4.64+0x130], R0 ;  /* 0x0001300004005986 */ /* 0x0003e2000c10152e */
[----:B------:R-:W-:-:S13]  /*bfe0*/  ISETP.GT.AND P5, PT, R3, 0x8, P0 ;  /* 0x000000080300780c */ /* 0x000fda00007a4270 */
[----:B-1----:R-:W-:Y:S05]  /*bff0*/  @!P5 BRA `(.L_x_317) ;  /* 0x000000000004d947 */ /* 0x002fea0003800000 */
[----:B------:R1:W5:Y:S02]  /*c000*/  LDG.E.LTC128B.U16 R168, desc[UR46][R8.64+0x132] ;  /* 0x0001322e08a87981 */ /* 0x000364000c1e1520 */
.L_x_317:
[----:B------:R-:W-:Y:S05]  /*c010*/  BSYNC B1 ;  /* 0x0000000000017941 */ /* 0x000fea0003800000 */
.L_x_316:
        /* <DEDUP_REMOVED lines=8> */
[----:B----4-:R-:W-:Y:S05]  /*c0a0*/  @!P5 BRA `(.L_x_319) ;  /* 0x000000000004d947 */ /* 0x010fea0003800000 */
[----:B------:R4:W5:Y:S02]  /*c0b0*/  LDG.E.LTC128B.U16 R168, desc[UR46][R170.64+0x100] ;  /* 0x0001002eaaa87981 */ /* 0x000964000c1e1520 */
.L_x_319:
[----:B------:R-:W-:Y:S05]  /*c0c0*/  BSYNC B1 ;  /* 0x0000000000017941 */ /* 0x000fea0003800000 */
.L_x_318:
        /* <DEDUP_REMOVED lines=10> */
.L_x_321:
[----:B------:R-:W-:Y:S05]  /*c170*/  BSYNC B1 ;  /* 0x0000000000017941 */ /* 0x000fea0003800000 */
.L_x_320:
        /* <DEDUP_REMOVED lines=10> */
.L_x_323:
[----:B------:R-:W-:Y:S05]  /*c220*/  BSYNC B1 ;  /* 0x0000000000017941 */ /* 0x000fea0003800000 */
.L_x_322:
        /* <DEDUP_REMOVED lines=10> */
.L_x_325:
[----:B------:R-:W-:Y:S05]  /*c2d0*/  BSYNC B1 ;  /* 0x0000000000017941 */ /* 0x000fea0003800000 */
.L_x_324:
        /* <DEDUP_REMOVED lines=9> */
.L_x_327:
[----:B------:R-:W-:Y:S05]  /*c370*/  BSYNC B1 ;  /* 0x0000000000017941 */ /* 0x000fea0003800000 */
.L_x_326:
        /* <DEDUP_REMOVED lines=9> */
.L_x_329:
[----:B------:R-:W-:Y:S05]  /*c410*/  BSYNC B1 ;  /* 0x0000000000017941 */ /* 0x000fea0003800000 */
.L_x_328:
        /* <DEDUP_REMOVED lines=9> */
.L_x_331:
[----:B------:R-:W-:Y:S05]  /*c4b0*/  BSYNC B1 ;  /* 0x0000000000017941 */ /* 0x000fea0003800000 */
.L_x_330:
        /* <DEDUP_REMOVED lines=9> */
.L_x_333:
[----:B------:R-:W-:Y:S05]  /*c550*/  BSYNC B1 ;  /* 0x0000000000017941 */ /* 0x000fea0003800000 */
.L_x_332:
        /* <DEDUP_REMOVED lines=9> */
.L_x_335:
[----:B------:R-:W-:Y:S05]  /*c5f0*/  BSYNC B1 ;  /* 0x0000000000017941 */ /* 0x000fea0003800000 */
.L_x_334:
        /* <DEDUP_REMOVED lines=9> */
.L_x_337:
[----:B------:R-:W-:Y:S05]  /*c690*/  BSYNC B1 ;  /* 0x0000000000017941 */ /* 0x000fea0003800000 */
.L_x_336:
        /* <DEDUP_REMOVED lines=9> */
.L_x_339:
[----:B------:R-:W-:Y:S05]  /*c730*/  BSYNC B1 ;  /* 0x0000000000017941 */ /* 0x000fea0003800000 */
.L_x_338:
        /* <DEDUP_REMOVED lines=9> */
.L_x_341:
[----:B------:R-:W-:Y:S05]  /*c7d0*/  BSYNC B1 ;  /* 0x0000000000017941 */ /* 0x000fea0003800000 */
.L_x_340:
        /* <DEDUP_REMOVED lines=9> */
.L_x_343:
[----:B------:R-:W-:Y:S05]  /*c870*/  BSYNC B1 ;  /* 0x0000000000017941 */ /* 0x000fea0003800000 */
.L_x_342:
        /* <DEDUP_REMOVED lines=9> */
.L_x_345:
[----:B------:R-:W-:Y:S05]  /*c910*/  BSYNC B1 ;  /* 0x0000000000017941 */ /* 0x000fea0003800000 */
.L_x_344:
        /* <DEDUP_REMOVED lines=9> */
.L_x_347:
[----:B------:R-:W-:Y:S05]  /*c9b0*/  BSYNC B1 ;  /* 0x0000000000017941 */ /* 0x000fea0003800000 */
.L_x_346:
        /* <DEDUP_REMOVED lines=9> */
.L_x_349:
[----:B------:R-:W-:Y:S05]  /*ca50*/  BSYNC B1 ;  /* 0x0000000000017941 */ /* 0x000fea0003800000 */
.L_x_348:
[----:B------:R-:W-:Y:S05]  /*ca60*/  @!P0 BRA `(.L_x_350) ;  /* 0x0000002c00708947 */ /* 0x000fea0003800000 */
[----:B-----5:R-:W-:-:S04]  /*ca70*/  IMAD.U32 R168, R168, 0x10000, RZ ;  /* 0x00010000a8a87824 */ /* 0x020fc800078e00ff */
[----:B------:R-:W-:-:S04]  /*ca80*/  FMUL R168, R168, R23 ;  /* 0x00000017a8a87220 */ /* 0x000fc80000400000 */
[----:B------:R-:W-:-:S05]  /*ca90*/  FFMA R168, R39, R22, R168 ;  /* 0x0000001627a87223 */ /* 0x000fca00000000a8 */
[----:B------:R-:W-:-:S05]  /*caa0*/  F2FP.BF16.F32.PACK_AB R168, RZ, R168 ;  /* 0x000000a8ffa8723e */ /* 0x000fca00000010ff */
[----:B------:R0:W-:Y:S01]  /*cab0*/  STG.E.U16 desc[UR46][R20.64+0x132], R168 ;  /* 0x000132a814007986 */ /* 0x0001e2000c10152e */
[----:B------:R-:W-:Y:S05]  /*cac0*/  BRA `(.L_x_350) ;  /* 0x0000002c00587947 */ /* 0x000fea0003800000 */
.L_x_35:
[----:B------:R-:W-:Y:S01]  /*cad0*/  ULDC.64 UR4, c[0x0][0x5c0] ;  /* 0x0001700000047ab9 */ /* 0x000fe20000000a00 */
[----:B------:R-:W-:Y:S01]  /*cae0*/  ISETP.GT.AND P3, PT, R0, 0x1, PT ;  /* 0x000000010000780c */ /* 0x000fe20003f64270 */
[----:B------:R-:W-:Y:S01]  /*caf0*/  USHF.L.U32 UR10, UR8, 0x4, URZ ;  /* 0x00000004080a7899 */ /* 0x000fe2000800063f */
[----:B------:R-:W-:Y:S01]  /*cb00*/  LEA R4, P2, R8, UR4, 0x1 ;  /* 0x0000000408047c11 */ /* 0x000fe2000f8408ff */
[-C--:B------:R-:W-:Y:S01]  /*cb10*/  FMUL R169, R169, R22.reuse ;  /* 0x00000016a9a97220 */ /* 0x080fe20000400000 */
[-C--:B------:R-:W-:Y:S01]  /*cb20*/  FMUL R168, R168, R22.reuse ;  /* 0x00000016a8a87220 */ /* 0x080fe20000400000 */
[-C--:B------:R-:W-:Y:S01]  /*cb30*/  FMUL R171, R171, R22.reuse ;  /* 0x00000016abab7220 */ /* 0x080fe20000400000 */
[----:B------:R-:W-:Y:S01]  /*cb40*/  LEA.HI.X R5, R8, UR5, R197, 0x1, P2 ;  /* 0x0000000508057c11 */ /* 0x000fe200090f0cc5 */
[----:B------:R-:W-:Y:S01]  /*cb50*/  USHF.L.U64.HI UR5, UR8, 0x4, UR9 ;  /* 0x0000000408057899 */ /* 0x000fe20008010209 */
[C---:B------:R-:W-:Y:S01]  /*cb60*/  ISETP.GT.AND P2, PT, R3.reuse, RZ, P3 ;  /* 0x000000ff0300720c */ /* 0x040fe20001f44270 */
[-C--:B------:R-:W-:Y:S01]  /*cb70*/  FMUL R170, R170, R22.reuse ;  /* 0x00000016aaaa7220 */ /* 0x080fe20000400000 */
[----:B------:R-:W-:Y:S01]  /*cb80*/  ISETP.GT.AND P3, PT, R3, 0x8, P3 ;  /* 0x000000080300780c */ /* 0x000fe20001f64270 */
[-C--:B------:R-:W-:Y:S01]  /*cb90*/  FMUL R172, R172, R22.reuse ;  /* 0x00000016acac7220 */ /* 0x080fe20000400000 */
[----:B------:R-:W-:Y:S01]  /*cba0*/  F2FP.BF16.F32.PACK_AB R169, RZ, R169 ;  /* 0x000000a9ffa9723e */ /* 0x000fe200000010ff */
[----:B------:R-:W-:Y:S01]  /*cbb0*/  FMUL R173, R173, R22 ;  /* 0x00000016adad7220 */ /* 0x000fe20000400000 */
[----:B------:R-:W-:Y:S01]  /*cbc0*/  F2FP.BF16.F32.PACK_AB R168, RZ, R168 ;  /* 0x000000a8ffa8723e */ /* 0x000fe200000010ff */
[-C--:B------:R-:W-:Y:S01]  /*cbd0*/  FMUL R174, R174, R22.reuse ;  /* 0x00000016aeae7220 */ /* 0x080fe20000400000 */
[----:B------:R-:W-:Y:S01]  /*cbe0*/  ISETP.GT.AND P5, PT, R3, 0x8, P0 ;  /* 0x000000080300780c */ /* 0x000fe200007a4270 */
[-C--:B------:R-:W-:Y:S01]  /*cbf0*/  FMUL R175, R175, R22.reuse ;  /* 0x00000016afaf7220 */ /* 0x080fe20000400000 */
[----:B------:R-:W-:Y:S01]  /*cc00*/  IADD3 R6, P4, R4, UR10, RZ ;  /* 0x0000000a04067c10 */ /* 0x000fe2000ff9e0ff */
[----:B------:R-:W-:Y:S01]  /*cc10*/  @P1 STG.E.U16 desc[UR46][R4.64], R168 ;  /* 0x000000a804001986 */ /* 0x000fe2000c10152e */
[----:B------:R-:W-:Y:S01]  /*cc20*/  F2FP.BF16.F32.PACK_AB R171, RZ, R171 ;  /* 0x000000abffab723e */ /* 0x000fe200000010ff */
[-C--:B------:R-:W-:Y:S01]  /*cc30*/  FMUL R176, R176, R22.reuse ;  /* 0x00000016b0b07220 */ /* 0x080fe20000400000 */
[----:B------:R-:W-:Y:S01]  /*cc40*/  IADD3.X R7, R5, UR5, RZ, P4, !PT ;  /* 0x0000000505077c10 */ /* 0x000fe2000a7fe4ff */
[----:B------:R-:W-:Y:S01]  /*cc50*/  @P2 STG.E.U16 desc[UR46][R4.64+0x2], R169 ;  /* 0x000002a904002986 */ /* 0x000fe2000c10152e */
[C---:B------:R-:W-:Y:S01]  /*cc60*/  ISETP.GT.AND P1, PT, R0.reuse, 0x8, PT ;  /* 0x000000080000780c */ /* 0x040fe20003f24270 */
[----:B------:R-:W-:Y:S01]  /*cc70*/  FMUL R177, R177, R22 ;  /* 0x00000016b1b17220 */ /* 0x000fe20000400000 */
[----:B------:R-:W-:Y:S01]  /*cc80*/  ISETP.GT.AND P2, PT, R0, 0x9, PT ;  /* 0x000000090000780c */ /* 0x000fe20003f44270 */
[----:B------:R-:W-:Y:S01]  /*cc90*/  @P3 STG.E.U16 desc[UR46][R6.64+0x2], R171 ;  /* 0x000002ab06003986 */ /* 0x000fe2000c10152e */
[----:B------:R-:W-:Y:S01]  /*cca0*/  F2FP.BF16.F32.PACK_AB R170, RZ, R170 ;  /* 0x000000aaffaa723e */ /* 0x000fe200000010ff */
[-C--:B------:R-:W-:Y:S01]  /*ccb0*/  FMUL R178, R178, R22.reuse ;  /* 0x00000016b2b27220 */ /* 0x080fe20000400000 */
[----:B------:R-:W-:Y:S01]  /*ccc0*/  ISETP.GT.AND P4, PT, R3, RZ, P1 ;  /* 0x000000ff0300720c */ /* 0x000fe20000f84270 */
[----:B------:R-:W-:Y:S01]  /*ccd0*/  FMUL R179, R179, R22 ;  /* 0x00000016b3b37220 */ /* 0x000fe20000400000 */
[C---:B------:R-:W-:Y:S01]  /*cce0*/  ISETP.GT.AND P3, PT, R3.reuse, RZ, P2 ;  /* 0x000000ff0300720c */ /* 0x040fe20001764270 */
[----:B------:R-:W-:Y:S01]  /*ccf0*/  @P5 STG.E.U16 desc[UR46][R6.64], R170 ;  /* 0x000000aa06005986 */ /* 0x000fe2000c10152e */
[----:B------:R-:W-:Y:S01]  /*cd00*/  ISETP.GT.AND P5, PT, R3, 0x8, P1 ;  /* 0x000000080300780c */ /* 0x000fe20000fa4270 */
[----:B------:R-:W-:Y:S01]  /*cd10*/  IMAD.U32 R11, RZ, RZ, UR8 ;  /* 0x00000008ff0b7e24 */ /* 0x000fe2000f8e00ff */
[----:B------:R-:W-:Y:S01]  /*cd20*/  F2FP.BF16.F32.PACK_AB R172, RZ, R172 ;  /* 0x000000acffac723e */ /* 0x000fe200000010ff */
[----:B------:R-:W-:Y:S01]  /*cd30*/  UIMAD UR4, UR9, 0xf0, URZ ;  /* 0x000000f0090478a4 */ /* 0x000fe2000f8e023f */
[----:B------:R-:W-:Y:S01]  /*cd40*/  F2FP.BF16.F32.PACK_AB R173, RZ, R173 ;  /* 0x000000adffad723e */ /* 0x000fe200000010ff */
[----:B------:R-:W-:Y:S01]  /*cd50*/  IMAD.WIDE.U32 R10, R11, 0xf0, R6 ;  /* 0x000000f00b0a7825 */ /* 0x000fe200078e0006 */
[----:B------:R-:W-:-:S03]  /*cd60*/  F2FP.BF16.F32.PACK_AB R174, RZ, R174 ;  /* 0x000000aeffae723e */ /* 0x000fc600000010ff */
[----:B------:R-:W-:Y:S01]  /*cd70*/  FMUL R180, R180, R22 ;  /* 0x00000016b4b47220 */ /* 0x000fe20000400000 */
[----:B------:R-:W-:Y:S01]  /*cd80*/  F2FP.BF16.F32.PACK_AB R175, RZ, R175 ;  /* 0x000000afffaf723e */ /* 0x000fe200000010ff */
[----:B------:R-:W-:Y:S01]  /*cd90*/  @P4 STG.E.U16 desc[UR46][R4.64+0x10], R172 ;  /* 0x000010ac04004986 */ /* 0x000fe2000c10152e */
[----:B------:R-:W-:Y:S01]  /*cda0*/  ISETP.GT.AND P4, PT, R3, 0x8, P2 ;  /* 0x000000080300780c */ /* 0x000fe20001784270 */
[----:B------:R-:W-:Y:S01]  /*cdb0*/  VIADD R11, R11, UR4 ;  /* 0x000000040b0b7c36 */ /* 0x000fe20008000000 */
[----:B------:R-:W-:Y:S01]  /*cdc0*/  F2FP.BF16.F32.PACK_AB R176, RZ, R176 ;  /* 0x000000b0ffb0723e */ /* 0x000fe200000010ff */
[----:B------:R-:W-:Y:S01]  /*cdd0*/  @P3 STG.E.U16 desc[UR46][R4.64+0x12], R173 ;  /* 0x000012ad04003986 */ /* 0x000fe2000c10152e */
[----:B------:R-:W-:Y:S01]  /*cde0*/  ISETP.GT.AND P3, PT, R0, 0x10, PT ;  /* 0x000000100000780c */ /* 0x000fe20003f64270 */
[-C--:B------:R-:W-:Y:S01]  /*cdf0*/  FMUL R181, R181, R22.reuse ;  /* 0x00000016b5b57220 */ /* 0x080fe20000400000 */
[----:B------:R-:W-:Y:S01]  /*ce00*/  F2FP.BF16.F32.PACK_AB R177, RZ, R177 ;  /* 0x000000b1ffb1723e */ /* 0x000fe200000010ff */
[----:B------:R-:W-:Y:S01]  /*ce10*/  @P5 STG.E.U16 desc[UR46][R6.64+0x10], R174 ;  /* 0x000010ae06005986 */ /* 0x000fe2000c10152e */
[----:B------:R-:W-:Y:S01]  /*ce20*/  ISETP.GT.AND P5, PT, R3, RZ, P3 ;  /* 0x000000ff0300720c */ /* 0x000fe20001fa4270 */
[----:B------:R-:W-:Y:S01]  /*ce30*/  FMUL R182, R182, R22 ;  /* 0x00000016b6b67220 */ /* 0x000fe20000400000 */
[----:B------:R-:W-:Y:S01]  /*ce40*/  F2FP.BF16.F32.PACK_AB R178, RZ, R178 ;  /* 0x000000b2ffb2723e */ /* 0x000fe200000010ff */
[-C--:B------:R-:W-:Y:S01]  /*ce50*/  FMUL R183, R183, R22.reuse ;  /* 0x00000016b7b77220 */ /* 0x080fe20000400000 */
[----:B------:R-:W-:Y:S01]  /*ce60*/  F2FP.BF16.F32.PACK_AB R179, RZ, R179 ;  /* 0x000000b3ffb3723e */ /* 0x000fe200000010ff */
[----:B------:R-:W-:Y:S01]  /*ce70*/  @P4 STG.E.U16 desc[UR46][R6.64+0x12], R175 ;  /* 0x000012af06004986 */ /* 0x000fe2000c10152e */
[----:B------:R-:W-:Y:S01]  /*ce80*/  ISETP.GT.AND P4, PT, R0, 0x11, PT ;  /* 0x000000110000780c */ /* 0x000fe20003f84270 */
[----:B------:R-:W-:Y:S01]  /*ce90*/  FMUL R152, R152, R22 ;  /* 0x0000001698987220 */ /* 0x000fe20000400000 */
[----:B------:R-:W-:Y:S01]  /*cea0*/  F2FP.BF16.F32.PACK_AB R180, RZ, R180 ;  /* 0x000000b4ffb4723e */ /* 0x000fe200000010ff */
[-C--:B------:R-:W-:Y:S01]  /*ceb0*/  FMUL R153, R153, R22.reuse ;  /* 0x0000001699997220 */ /* 0x080fe20000400000 */
[----:B------:R-:W-:Y:S01]  /*cec0*/  P2R R12, PR, RZ, 0x2 ;  /* 0x00000002ff0c7803 */ /* 0x000fe20000000000 */
        /* <DEDUP_REMOVED lines=16> */
[----:B------:R-:W-:Y:S01]  /*cfd0*/  @P5 STG.E.U16 desc[UR46][R4.64+0x22], R177 ;  /* 0x000022b104005986 */ /* 0x000fe2000c10152e */
[----:B------:R-:W-:Y:S01]  /*cfe0*/  ISETP.GT.AND P5, PT, R3, 0x8, P3 ;  /* 0x000000080300780c */ /* 0x000fe20001fa4270 */
        /* <DEDUP_REMOVED lines=27> */
[----:B------:R-:W-:Y:S01]  /*d1a0*/  IADD3 R8, P5, R10, UR10, RZ ;  /* 0x0000000a0a087c10 */ /* 0x000fe2000ffbe0ff */
[----:B------:R-:W-:Y:S01]  /*d1b0*/  FMUL R141, R141, R22 ;  /* 0x000000168d8d7220 */ /* 0x000fe20000400000 */
[----:B------:R-:W-:Y:S01]  /*d1c0*/  F2FP.BF16.F32.PACK_AB R136, RZ, R136 ;  /* 0x00000088ff88723e */ /* 0x000fe200000010ff */
[-C--:B------:R-:W-:Y:S01]  /*d1d0*/  FMUL R142, R142, R22.reuse ;  /* 0x000000168e8e7220 */ /* 0x080fe20000400000 */
[----:B------:R-:W-:Y:S01]  /*d1e0*/  IADD3.X R9, R11, UR5, RZ, P5, !PT ;  /* 0x000000050b097c10 */ /* 0x000fe2000affe4ff */
[-C--:B------:R-:W-:Y:S01]  /*d1f0*/  FMUL R143, R143, R22.reuse ;  /* 0x000000168f8f7220 */ /* 0x080fe20000400000 */
[----:B------:R-:W-:Y:S01]  /*d200*/  ISETP.GT.AND P5, PT, R0, 0x18, PT ;  /* 0x000000180000780c */ /* 0x000fe20003fa4270 */
[-C--:B------:R-:W-:Y:S01]  /*d210*/  FMUL R144, R144, R22.reuse ;  /* 0x0000001690907220 */ /* 0x080fe20000400000 */
[----:B------:R-:W-:Y:S01]  /*d220*/  F2FP.BF16.F32.PACK_AB R137, RZ, R137 ;  /* 0x00000089ff89723e */ /* 0x000fe200000010ff */
[-C--:B------:R-:W-:Y:S01]  /*d230*/  FMUL R145, R145, R22.reuse ;  /* 0x0000001691917220 */ /* 0x080fe20000400000 */
        /* <DEDUP_REMOVED lines=18> */
[----:B------:R-:W-:Y:S01]  /*d360*/  ISETP.GT.AND P1, PT, R3, RZ, P6 ;  /* 0x000000ff0300720c */ /* 0x000fe20003724270 */
        /* <DEDUP_REMOVED lines=12> */
[----:B------:R-:W-:Y:S01]  /*d430*/  @P1 STG.E.U16 desc[UR46][R4.64+0x32], R181 ;  /* 0x000032b504001986 */ /* 0x000fe2000c10152e */
[----:B------:R-:W-:Y:S01]  /*d440*/  ISETP.GT.AND P1, PT, R3, 0x8, P5 ;  /* 0x000000080300780c */ /* 0x000fe20002f24270 */
[-C--:B------:R-:W-:Y:S01]  /*d450*/  FMUL R128, R128, R22.reuse ;  /* 0x0000001680807220 */ /* 0x080fe20000400000 */
[----:B------:R-:W-:Y:S01]  /*d460*/  F2FP.BF16.F32.PACK_AB R151, RZ, R151 ;  /* 0x00000097ff97723e */ /* 0x000fe200000010ff */
[----:B------:R-:W-:Y:S01]  /*d470*/  FMUL R129, R129, R22 ;  /* 0x0000001681817220 */ /* 0x000fe20000400000 */
[----:B------:R-:W-:Y:S01]  /*d480*/  F2FP.BF16.F32.PACK_AB R120, RZ, R120 ;  /* 0x00000078ff78723e */ /* 0x000fe200000010ff */
[-C--:B------:R-:W-:Y:S01]  /*d490*/  FMUL R130, R130, R22.reuse ;  /* 0x0000001682827220 */ /* 0x080fe20000400000 */
[----:B------:R-:W-:Y:S01]  /*d4a0*/  F2FP.BF16.F32.PACK_AB R121, RZ, R121 ;  /* 0x00000079ff79723e */ /* 0x000fe200000010ff */
[-C--:B------:R-:W-:Y:S01]  /*d4b0*/  FMUL R131, R131, R22.reuse ;  /* 0x0000001683837220 */ /* 0x080fe20000400000 */
[----:B------:R-:W-:Y:S01]  /*d4c0*/  F2FP.BF16.F32.PACK_AB R123, RZ, R123 ;  /* 0x0000007bff7b723e */ /* 0x000fe200000010ff */
[----:B------:R-:W-:Y:S01]  /*d4d0*/  FMUL R132, R132, R22 ;  /* 0x0000001684847220 */ /* 0x000fe20000400000 */
        /* <DEDUP_REMOVED lines=18> */
[C---:B------:R-:W-:Y:S01]  /*d600*/  ISETP.GT.AND P1, PT, R3.reuse, 0x80, P0 ;  /* 0x000000800300780c */ /* 0x040fe20000724270 */
[-C--:B------:R-:W-:Y:S01]  /*d610*/  FMUL R108, R108, R22.reuse ;  /* 0x000000166c6c7220 */ /* 0x080fe20000400000 */
        /* <DEDUP_REMOVED lines=30> */
[----:B------:R-:W-:Y:S01]  /*d800*/  ISETP.NE.AND P1, PT, R12, RZ, PT ;  /* 0x000000ff0c00720c */ /* 0x000fe20003f25270 */
        /* <DEDUP_REMOVED lines=51> */
[C---:B------:R-:W-:Y:S01]  /*db40*/  ISETP.GT.AND P3, PT, R3.reuse, 0x88, P3 ;  /* 0x000000880300780c */ /* 0x040fe20001f64270 */
[----:B------:R-:W-:Y:S01]  /*db50*/  @P1 STG.E.U16 desc[UR46][R8.64+0x10], R158 ;  /* 0x0000109e08001986 */ /* 0x000fe2000c10152e */
[C---:B------:R-:W-:Y:S01]  /*db60*/  ISETP.GT.AND P1, PT, R3.reuse, 0x80, P6 ;  /* 0x000000800300780c */ /* 0x040fe20003724270 */
[-C--:B------:R-:W-:Y:S01]  /*db70*/  FMUL R80, R80, R22.reuse ;  /* 0x0000001650507220 */ /* 0x080fe20000400000 */
[----:B------:R-:W-:Y:S01]  /*db80*/  F2FP.BF16.F32.PACK_AB R97, RZ, R97 ;  /* 0x00000061ff61723e */ /* 0x000fe200000010ff */
[----:B------:R-:W-:Y:S01]  /*db90*/  @P2 STG.E.U16 desc[UR46][R8.64+0x12], R159 ;  /* 0x0000129f08002986 */ /* 0x000fe2000c10152e */
[----:B------:R-:W-:Y:S01]  /*dba0*/  ISETP.GT.AND P2, PT, R3, 0x80, P5 ;  /* 0x000000800300780c */ /* 0x000fe20002f44270 */
[-C--:B------:R-:W-:Y:S01]  /*dbb0*/  FMUL R81, R81, R22.reuse ;  /* 0x0000001651517220 */ /* 0x080fe20000400000 */
[C---:B------:R-:W-:Y:S01]  /*dbc0*/  ISETP.GT.AND P5, PT, R3.reuse, 0x88, P5 ;  /* 0x000000880300780c */ /* 0x040fe20002fa4270 */
[----:B------:R-:W-:Y:S01]  /*dbd0*/  FMUL R82, R82, R22 ;  /* 0x0000001652527220 */ /* 0x000fe20000400000 */
[----:B------:R-:W-:Y:S01]  /*dbe0*/  F2FP.BF16.F32.PACK_AB R98, RZ, R98 ;  /* 0x00000062ff62723e */ /* 0x000fe200000010ff */
[----:B------:R-:W-:Y:S01]  /*dbf0*/  @P0 STG.E.U16 desc[UR46][R10.64+0x20], R160 ;  /* 0x000020a00a000986 */ /* 0x000fe2000c10152e */
[----:B------:R-:W-:Y:S01]  /*dc00*/  ISETP.GT.AND P0, PT, R3, 0x80, P4 ;  /* 0x000000800300780c */ /* 0x000fe20002704270 */
[----:B------:R-:W-:Y:S01]  /*dc10*/  FMUL R83, R83, R22 ;  /* 0x0000001653537220 */ /* 0x000fe20000400000 */
[C---:B------:R-:W-:Y:S01]  /*dc20*/  ISETP.GT.AND P4, PT, R3.reuse, 0x88, P4 ;  /* 0x000000880300780c */ /* 0x040fe20002784270 */
[--C-:B------:R-:W-:Y:S01]  /*dc30*/  @P1 IMAD.MOV.U32 R14, RZ, RZ, R10.reuse ;  /* 0x000000ffff0e1224 */ /* 0x100fe200078e000a */
[----:B------:R-:W-:Y:S01]  /*dc40*/  F2FP.BF16.F32.PACK_AB R99, RZ, R99 ;  /* 0x00000063ff63723e */ /* 0x000fe200000010ff */
[--C-:B------:R-:W-:Y:S01]  /*dc50*/  @P1 IMAD.MOV.U32 R15, RZ, RZ, R11.reuse ;  /* 0x000000ffff0f1224 */ /* 0x100fe200078e000b */
[----:B------:R-:W-:Y:S01]  /*dc60*/  F2FP.BF16.F32.PACK_AB R100, RZ, R100 ;  /* 0x00000064ff64723e */ /* 0x000fe200000010ff */
[----:B------:R-:W-:Y:S01]  /*dc70*/  @P2 IMAD.MOV.U32 R12, RZ, RZ, R10 ;  /* 0x000000ffff0c2224 */ /* 0x000fe200078e000a */
[----:B------:R-:W-:Y:S01]  /*dc80*/  F2FP.BF16.F32.PACK_AB R101, RZ, R101 ;  /* 0x00000065ff65723e */ /* 0x000fe200000010ff */
[----:B------:R-:W-:Y:S01]  /*dc90*/  @P2 IMAD.MOV.U32 R13, RZ, RZ, R11 ;  /* 0x000000ffff0d2224 */ /* 0x000fe200078e000b */
[----:B------:R-:W-:Y:S01]  /*dca0*/  F2FP.BF16.F32.PACK_AB R102, RZ, R102 ;  /* 0x00000066ff66723e */ /* 0x000fe200000010ff */
[-C--:B------:R-:W-:Y:S01]  /*dcb0*/  FMUL R84, R84, R22.reuse ;  /* 0x0000001654547220 */ /* 0x080fe20000400000 */
[----:B------:R-:W-:Y:S01]  /*dcc0*/  F2FP.BF16.F32.PACK_AB R103, RZ, R103 ;  /* 0x00000067ff67723e */ /* 0x000fe200000010ff */
[----:B------:R0:W-:Y:S01]  /*dcd0*/  @P0 STG.E.U16 desc[UR46][R10.64+0x22], R161 ;  /* 0x000022a10a000986 */ /* 0x0001e2000c10152e */
[----:B------:R-:W-:Y:S01]  /*dce0*/  ISETP.GT.AND P0, PT, R3, 0x88, P6 ;  /* 0x000000880300780c */ /* 0x000fe20003704270 */
[----:B------:R-:W-:Y:S01]  /*dcf0*/  FMUL R85, R85, R22 ;  /* 0x0000001655557220 */ /* 0x000fe20000400000 */
[----:B------:R-:W-:Y:S01]  /*dd00*/  ISETP.GT.AND P6, PT, R0, 0x20, PT ;  /* 0x000000200000780c */ /* 0x000fe20003fc4270 */
[----:B------:R-:W-:Y:S01]  /*dd10*/  @P3 STG.E.U16 desc[UR46][R8.64+0x20], R162 ;  /* 0x000020a208003986 */ /* 0x000fe2000c10152e */
[----:B------:R-:W-:Y:S01]  /*dd20*/  F2FP.BF16.F32.PACK_AB R72, RZ, R72 ;  /* 0x00000048ff48723e */ /* 0x000fe200000010ff */
[-C--:B------:R-:W-:Y:S01]  /*dd30*/  FMUL R86, R86, R22.reuse ;  /* 0x0000001656567220 */ /* 0x080fe20000400000 */
[----:B------:R-:W-:Y:S01]  /*dd40*/  ISETP.GT.AND P3, PT, R3, 0x8, P6 ;  /* 0x000000080300780c */ /* 0x000fe20003764270 */
[----:B------:R-:W-:Y:S01]  /*dd50*/  @P4 STG.E.U16 desc[UR46][R8.64+0x22], R163 ;  /* 0x000022a308004986 */ /* 0x000fe2000c10152e */
[----:B------:R-:W-:Y:S01]  /*dd60*/  ISETP.GT.AND P4, PT, R0, 0x28, PT ;  /* 0x000000280000780c */ /* 0x000fe20003f84270 */
[----:B------:R-:W-:Y:S01]  /*dd70*/  FMUL R87, R87, R22 ;  /* 0x0000001657577220 */ /* 0x000fe20000400000 */
[----:B------:R-:W-:Y:S01]  /*dd80*/  F2FP.BF16.F32.PACK_AB R73, RZ, R73 ;  /* 0x00000049ff49723e */ /* 0x000fe200000010ff */
[----:B------:R1:W-:Y:S01]  /*dd90*/  @P2 STG.E.U16 desc[UR46][R12.64+0x30], R164 ;  /* 0x000030a40c002986 */ /* 0x0003e2000c10152e */
[----:B0-----:R-:W-:Y:S01]  /*dda0*/  IMAD.U32 R11, RZ, RZ, UR8 ;  /* 0x00000008ff0b7e24 */ /* 0x001fe2000f8e00ff */
[----:B------:R-:W-:Y:S01]  /*ddb0*/  F2FP.BF16.F32.PACK_AB R74, RZ, R74 ;  /* 0x0000004aff4a723e */ /* 0x000fe200000010ff */
[----:B------:R-:W-:Y:S01]  /*ddc0*/  FMUL R56, R56, R22 ;  /* 0x0000001638387220 */ /* 0x000fe20000400000 */
[----:B------:R-:W-:Y:S01]  /*ddd0*/  @P1 STG.E.U16 desc[UR46][R14.64+0x32], R165 ;  /* 0x000032a50e001986 */ /* 0x000fe2000c10152e */
[----:B------:R-:W-:Y:S01]  /*dde0*/  ISETP.GT.AND P1, PT, R3, RZ, P6 ;  /* 0x000000ff0300720c */ /* 0x000fe20003724270 */
[----:B------:R-:W-:Y:S01]  /*ddf0*/  IMAD.WIDE.U32 R10, R11, 0xf0, R6 ;  /* 0x000000f00b0a7825 */ /* 0x000fe200078e0006 */
[----:B------:R-:W-:Y:S01]  /*de00*/  F2FP.BF16.F32.PACK_AB R75, RZ, R75 ;  /* 0x0000004bff4b723e */ /* 0x000fe200000010ff */
[----:B------:R-:W-:Y:S01]  /*de10*/  @P5 STG.E.U16 desc[UR46][R8.64+0x30], R166 ;  /* 0x000030a608005986 */ /* 0x000fe2000c10152e */
[----:B------:R-:W-:Y:S01]  /*de20*/  ISETP.GT.AND P5, PT, R0, 0x21, PT ;  /* 0x000000210000780c */ /* 0x000fe20003fa4270 */
[----:B------:R-:W-:Y:S01]  /*de30*/  VIADD R11, R11, UR4 ;  /* 0x000000040b0b7c36 */ /* 0x000fe20008000000 */
[----:B------:R-:W-:Y:S01]  /*de40*/  F2FP.BF16.F32.PACK_AB R76, RZ, R76 ;  /* 0x0000004cff4c723e */ /* 0x000fe200000010ff */
[----:B------:R0:W-:Y:S01]  /*de50*/  @P0 STG.E.U16 desc[UR46][R8.64+0x32], R167 ;  /* 0x000032a708000986 */ /* 0x0001e2000c10152e */
[----:B------:R-:W-:Y:S01]  /*de60*/  ISETP.GT.AND P2, PT, R3, RZ, P5 ;  /* 0x000000ff0300720c */ /* 0x000fe20002f44270 */
[-C--:B------:R-:W-:Y:S01]  /*de70*/  FMUL R57, R57, R22.reuse ;  /* 0x0000001639397220 */ /* 0x080fe20000400000 */
[----:B------:R-:W-:Y:S01]  /*de80*/  ISETP.GT.AND P0, PT, R3, 0x8, P5 ;  /* 0x000000080300780c */ /* 0x000fe20002f04270 */
[-C--:B------:R-:W-:Y:S01]  /*de90*/  FMUL R59, R59, R22.reuse ;  /* 0x000000163b3b7220 */ /* 0x080fe20000400000 */
[----:B-1----:R-:W-:Y:S01]  /*dea0*/  P2R R12, PR, RZ, 0x40 ;  /* 0x00000040ff0c7803 */ /* 0x002fe20000000000 */
[----:B------:R1:W-:Y:S01]  /*deb0*/  @P1 STG.E.U16 desc[UR46][R4.64+0x40], R136 ;  /* 0x0000408804001986 */ /* 0x0003e2000c10152e */
[----:B------:R-:W-:Y:S01]  /*dec0*/  ISETP.GT.AND P1, PT, R3, 0x8, P4 ;  /* 0x000000080300780c */ /* 0x000fe20002724270 */
[-C--:B------:R-:W-:Y:S01]  /*ded0*/  FMUL R58, R58, R22.reuse ;  /* 0x000000163a3a7220 */ /* 0x080fe20000400000 */
[----:B------:R-:W-:Y:S01]  /*dee0*/  P2R R13, PR, RZ, 0x10 ;  /* 0x00000010ff0d7803 */ /* 0x000fe20000000000 */
[-C--:B------:R-:W-:Y:S01]  /*def0*/  FMUL R60, R60, R22.reuse ;  /* 0x000000163c3c7220 */ /* 0x080fe20000400000 */
[----:B------:R-:W-:Y:S01]  /*df00*/  F2FP.BF16.F32.PACK_AB R77, RZ, R77 ;  /* 0x0000004dff4d723e */ /* 0x000fe200000010ff */
[----:B------:R-:W-:Y:S01]  /*df10*/  FMUL R61, R61, R22 ;  /* 0x000000163d3d7220 */ /* 0x000fe20000400000 */
[----:B------:R-:W-:Y:S01]  /*df20*/  F2FP.BF16.F32.PACK_AB R78, RZ, R78 ;  /* 0x0000004eff4e723e */ /* 0x000fe200000010ff */
[----:B------:R1:W-:Y:S01]  /*df30*/  @P2 STG.E.U16 desc[UR46][R4.64+0x42], R137 ;  /* 0x0000428904002986 */ /* 0x0003e2000c10152e */
[----:B------:R-:W-:Y:S01]  /*df40*/  ISETP.GT.AND P2, PT, R3, RZ, P4 ;  /* 0x000000ff0300720c */ /* 0x000fe20002744270 */
[-C--:B------:R-:W-:Y:S01]  /*df50*/  FMUL R62, R62, R22.reuse ;  /* 0x000000163e3e7220 */ /* 0x080fe20000400000 */
[C---:B------:R-:W-:Y:S01]  /*df60*/  ISETP.GT.AND P4, PT, R0.reuse, 0x39, PT ;  /* 0x000000390000780c */ /* 0x040fe20003f84270 */
[----:B------:R1:W-:Y:S01]  /*df70*/  @P3 STG.E.U16 desc[UR46][R6.64+0x40], R138 ;  /* 0x0000408a06003986 */ /* 0x0003e2000c10152e */
[----:B------:R-:W-:Y:S01]  /*df80*/  ISETP.GT.AND P3, PT, R0, 0x29, PT ;  /* 0x000000290000780c */ /* 0x000fe20003f64270 */
[-C--:B------:R-:W-:Y:S01]  /*df90*/  FMUL R63, R63, R22.reuse ;  /* 0x000000163f3f7220 */ /* 0x080fe20000400000 */
[----:B------:R-:W-:Y:S01]  /*dfa0*/  F2FP.BF16.F32.PACK_AB R79, RZ, R79 ;  /* 0x0000004fff4f723e */ /* 0x000fe200000010ff */
[----:B------:R1:W-:Y:S01]  /*dfb0*/  @P0 STG.E.U16 desc[UR46][R6.64+0x42], R139 ;  /* 0x0000428b06000986 */ /* 0x0003e2000c10152e */
[----:B------:R-:W-:Y:S01]  /*dfc0*/  ISETP.GT.AND P0, PT, R3, RZ, P3 ;  /* 0x000000ff0300720c */ /* 0x000fe20001f04270 */
[----:B------:R-:W-:Y:S01]  /*dfd0*/  FMUL R65, R65, R22 ;  /* 0x0000001641417220 */ /* 0x000fe20000400000 */
[----:B------:R-:W-:Y:S01]  /*dfe0*/  F2FP.BF16.F32.PACK_AB R80, RZ, R80 ;  /* 0x00000050ff50723e */ /* 0x000fe200000010ff */
[-C--:B------:R-:W-:Y:S01]  /*dff0*/  FMUL R64, R64, R22.reuse ;  /* 0x0000001640407220 */ /* 0x080fe20000400000 */
[----:B------:R-:W-:Y:S01]  /*e000*/  F2FP.BF16.F32.PACK_AB R81, RZ, R81 ;  /* 0x00000051ff51723e */ /* 0x000fe200000010ff */
[----:B------:R1:W-:Y:S01]  /*e010*/  @P2 STG.E.U16 desc[UR46][R4.64+0x50], R140 ;  /* 0x0000508c04002986 */ /* 0x0003e2000c10152e */
[----:B------:R-:W-:Y:S01]  /*e020*/  ISETP.GT.AND P2, PT, R0, 0x30, PT ;  /* 0x000000300000780c */ /* 0x000fe20003f44270 */
[----:B------:R-:W-:Y:S01]  /*e030*/  FMUL R66, R66, R22 ;  /* 0x0000001642427220 */ /* 0x000fe20000400000 */
[----:B------:R-:W-:Y:S01]  /*e040*/  F2FP.BF16.F32.PACK_AB R82, RZ, R82 ;  /* 0x00000052ff52723e */ /* 0x000fe200000010ff */
[-C--:B------:R-:W-:Y:S01]  /*e050*/  FMUL R67, R67, R22.reuse ;  /* 0x0000001643437220 */ /* 0x080fe20000400000 */
[----:B------:R-:W-:Y:S01]  /*e060*/  F2FP.BF16.F32.PACK_AB R83, RZ, R83 ;  /* 0x00000053ff53723e */ /* 0x000fe200000010ff */
[----:B------:R-:W-:Y:S01]  /*e070*/  FMUL R68, R68, R22 ;  /* 0x0000001644447220 */ /* 0x000fe20000400000 */
[----:B------:R-:W-:Y:S01]  /*e080*/  F2FP.BF16.F32.PACK_AB R84, RZ, R84 ;  /* 0x00000054ff54723e */ /* 0x000fe200000010ff */
[----:B------:R1:W-:Y:S01]  /*e090*/  @P0 STG.E.U16 desc[UR46][R4.64+0x52], R141 ;  /* 0x0000528d04000986 */ /* 0x0003e2000c10152e */
[----:B------:R-:W-:Y:S01]  /*e0a0*/  ISETP.GT.AND P0, PT, R3, 0x8, P3 ;  /* 0x000000080300780c */ /* 0x000fe20001f04270 */
        /* <DEDUP_REMOVED lines=30> */
[----:B------:R1:W-:Y:S01]  /*e290*/  @P1 STG.E.U16 desc[UR46][R4.64+0x62], R145 ;  /* 0x0000629104001986 */ /* 0x0003e2000c10152e */
[----:B------:R-:W-:Y:S01]  /*e2a0*/  ISETP.GT.AND P1, PT, R3, 0x8, P2 ;  /* 0x000000080300780c */ /* 0x000fe20001724270 */
        /* <DEDUP_REMOVED lines=26> */
[----:B------:R1:W-:Y:S01]  /*e450*/  @P1 STG.E.U16 desc[UR46][R6.64+0x62], R147 ;  /* 0x0000629306001986 */ /* 0x0003e2000c10152e */
[----:B0-----:R-:W-:Y:S01]  /*e460*/  IADD3 R8, P1, R10, UR10, RZ ;  /* 0x0000000a0a087c10 */ /* 0x001fe2000ff3e0ff */
[-C--:B------:R-:W-:Y:S01]  /*e470*/  FMUL R29, R29, R22.reuse ;  /* 0x000000161d1d7220 */ /* 0x080fe20000400000 */
[----:B------:R-:W-:Y:S01]  /*e480*/  F2FP.BF16.F32.PACK_AB R45, RZ, R45 ;  /* 0x0000002dff2d723e */ /* 0x000fe200000010ff */
[-C--:B------:R-:W-:Y:S01]  /*e490*/  FMUL R30, R30, R22.reuse ;  /* 0x000000161e1e7220 */ /* 0x080fe20000400000 */
[----:B------:R-:W-:Y:S01]  /*e4a0*/  IADD3.X R9, R11, UR5, RZ, P1, !PT ;  /* 0x000000050b097c10 */ /* 0x000fe20008ffe4ff */
[-C--:B------:R-:W-:Y:S01]  /*e4b0*/  FMUL R31, R31, R22.reuse ;  /* 0x000000161f1f7220 */ /* 0x080fe20000400000 */
        /* <DEDUP_REMOVED lines=18> */
[----:B------:R-:W-:-:S02]  /*e5e0*/  ISETP.GT.AND P6, PT, R3, RZ, P4 ;  /* 0x000000ff0300720c */ /* 0x000fc400027c4270 */
[C---:B------:R-:W-:Y:S02]  /*e5f0*/  ISETP.GT.AND P4, PT, R3.reuse, 0x8, P4 ;  /* 0x000000080300780c */ /* 0x040fe40002784270 */
[----:B------:R-:W-:Y:S02]  /*e600*/  F2FP.BF16.F32.PACK_AB R53, RZ, R53 ;  /* 0x00000035ff35723e */ /* 0x000fe400000010ff */
[----:B------:R-:W-:Y:S02]  /*e610*/  F2FP.BF16.F32.PACK_AB R54, RZ, R54 ;  /* 0x00000036ff36723e */ /* 0x000fe400000010ff */
[----:B------:R-:W-:Y:S02]  /*e620*/  F2FP.BF16.F32.PACK_AB R55, RZ, R55 ;  /* 0x00000037ff37723e */ /* 0x000fe400000010ff */
[----:B------:R-:W-:Y:S02]  /*e630*/  F2FP.BF16.F32.PACK_AB R24, RZ, R24 ;  /* 0x00000018ff18723e */ /* 0x000fe400000010ff */
[----:B------:R-:W-:Y:S01]  /*e640*/  F2FP.BF16.F32.PACK_AB R25, RZ, R25 ;  /* 0x00000019ff19723e */ /* 0x000fe200000010ff */
[----:B------:R1:W-:Y:S01]  /*e650*/  @P6 STG.E.U16 desc[UR46][R4.64+0x72], R149 ;  /* 0x0000729504006986 */ /* 0x0003e2000c10152e */
[----:B------:R-:W-:-:S02]  /*e660*/  ISETP.GT.AND P6, PT, R3, 0x8, P1 ;  /* 0x000000080300780c */ /* 0x000fc40000fc4270 */
[----:B------:R-:W-:Y:S01]  /*e670*/  F2FP.BF16.F32.PACK_AB R26, RZ, R26 ;  /* 0x0000001aff1a723e */ /* 0x000fe200000010ff */
[----:B------:R1:W-:Y:S01]  /*e680*/  @P4 STG.E.U16 desc[UR46][R6.64+0x72], R151 ;  /* 0x0000729706004986 */ /* 0x0003e2000c10152e */
[----:B------:R-:W-:Y:S02]  /*e690*/  F2FP.BF16.F32.PACK_AB R27, RZ, R27 ;  /* 0x0000001bff1b723e */ /* 0x000fe400000010ff */
[----:B------:R-:W-:Y:S02]  /*e6a0*/  F2FP.BF16.F32.PACK_AB R28, RZ, R28 ;  /* 0x0000001cff1c723e */ /* 0x000fe400000010ff */
[----:B------:R-:W-:Y:S02]  /*e6b0*/  F2FP.BF16.F32.PACK_AB R29, RZ, R29 ;  /* 0x0000001dff1d723e */ /* 0x000fe400000010ff */
[----:B------:R-:W-:Y:S02]  /*e6c0*/  F2FP.BF16.F32.PACK_AB R30, RZ, R30 ;  /* 0x0000001eff1e723e */ /* 0x000fe400000010ff */
[----:B------:R-:W-:Y:S01]  /*e6d0*/  F2FP.BF16.F32.PACK_AB R31, RZ, R31 ;  /* 0x0000001fff1f723e */ /* 0x000fe200000010ff */
[----:B------:R1:W-:Y:S01]  /*e6e0*/  @P6 STG.E.U16 desc[UR46][R6.64+0x70], R150 ;  /* 0x0000709606006986 */ /* 0x0003e2000c10152e */
[----:B------:R-:W-:-:S02]  /*e6f0*/  ISETP.NE.AND P6, PT, R12, RZ, PT ;  /* 0x000000ff0c00720c */ /* 0x000fc40003fc5270 */
[----:B------:R-:W-:Y:S02]  /*e700*/  F2FP.BF16.F32.PACK_AB R32, RZ, R32 ;  /* 0x00000020ff20723e */ /* 0x000fe400000010ff */
[C---:B------:R-:W-:Y:S02]  /*e710*/  ISETP.GT.AND P4, PT, R3.reuse, 0x80, P6 ;  /* 0x000000800300780c */ /* 0x040fe40003784270 */
[----:B------:R-:W-:Y:S02]  /*e720*/  ISETP.GT.AND P6, PT, R3, 0x88, P6 ;  /* 0x000000880300780c */ /* 0x000fe400037c4270 */
[----:B------:R-:W-:Y:S02]  /*e730*/  F2FP.BF16.F32.PACK_AB R33, RZ, R33 ;  /* 0x00000021ff21723e */ /* 0x000fe400000010ff */
[----:B------:R-:W-:Y:S02]  /*e740*/  F2FP.BF16.F32.PACK_AB R34, RZ, R34 ;  /* 0x00000022ff22723e */ /* 0x000fe400000010ff */
[----:B------:R-:W-:-:S02]  /*e750*/  F2FP.BF16.F32.PACK_AB R35, RZ, R35 ;  /* 0x00000023ff23723e */ /* 0x000fc400000010ff */
[----:B------:R-:W-:Y:S02]  /*e760*/  F2FP.BF16.F32.PACK_AB R36, RZ, R36 ;  /* 0x00000024ff24723e */ /* 0x000fe400000010ff */
[----:B------:R-:W-:Y:S01]  /*e770*/  F2FP.BF16.F32.PACK_AB R37, RZ, R37 ;  /* 0x00000025ff25723e */ /* 0x000fe200000010ff */
[----:B------:R1:W-:Y:S01]  /*e780*/  @P4 STG.E.U16 desc[UR46][R10.64+0x40], R120 ;  /* 0x000040780a004986 */ /* 0x0003e2000c10152e */
[C---:B------:R-:W-:Y:S02]  /*e790*/  ISETP.GT.AND P4, PT, R3.reuse, 0x80, P5 ;  /* 0x000000800300780c */ /* 0x040fe40002f84270 */
[----:B------:R-:W-:Y:S02]  /*e7a0*/  ISETP.GT.AND P5, PT, R3, 0x88, P5 ;  /* 0x000000880300780c */ /* 0x000fe40002fa4270 */
[----:B------:R-:W-:Y:S02]  /*e7b0*/  F2FP.BF16.F32.PACK_AB R38, RZ, R38 ;  /* 0x00000026ff26723e */ /* 0x000fe400000010ff */
[----:B------:R-:W-:-:S07]  /*e7c0*/  F2FP.BF16.F32.PACK_AB R39, RZ, R39 ;  /* 0x00000027ff27723e */ /* 0x000fce00000010ff */
[----:B------:R1:W-:Y:S01]  /*e7d0*/  @P4 STG.E.U16 desc[UR46][R10.64+0x42], R121 ;  /* 0x000042790a004986 */ /* 0x0003e2000c10152e */
[----:B------:R-:W-:-:S03]  /*e7e0*/  ISETP.NE.AND P4, PT, R13, RZ, PT ;  /* 0x000000ff0d00720c */ /* 0x000fc60003f85270 */
[----:B------:R1:W-:Y:S01]  /*e7f0*/  @P5 STG.E.U16 desc[UR46][R8.64+0x42], R123 ;  /* 0x0000427b08005986 */ /* 0x0003e2000c10152e */
[C---:B------:R-:W-:Y:S02]  /*e800*/  ISETP.GT.AND P5, PT, R3.reuse, 0x80, P4 ;  /* 0x000000800300780c */ /* 0x040fe400027a4270 */
[----:B------:R-:W-:Y:S01]  /*e810*/  ISETP.GT.AND P4, PT, R3, 0x88, P4 ;  /* 0x000000880300780c */ /* 0x000fe20002784270 */
[----:B------:R1:W-:Y:S01]  /*e820*/  @P6 STG.E.U16 desc[UR46][R8.64+0x40], R122 ;  /* 0x0000407a08006986 */ /* 0x0003e2000c10152e */
[----:B------:R-:W-:-:S09]  /*e830*/  ISETP.GT.AND P6, PT, R0, 0x39, PT ;  /* 0x000000390000780c */ /* 0x000fd20003fc4270 */
[----:B------:R1:W-:Y:S01]  /*e840*/  @P5 STG.E.U16 desc[UR46][R10.64+0x50], R124 ;  /* 0x0000507c0a005986 */ /* 0x0003e2000c10152e */
[C---:B------:R-:W-:Y:S02]  /*e850*/  ISETP.GT.AND P5, PT, R3.reuse, 0x80, P3 ;  /* 0x000000800300780c */ /* 0x040fe40001fa4270 */
[----:B------:R-:W-:-:S11]  /*e860*/  ISETP.GT.AND P3, PT, R3, 0x88, P3 ;  /* 0x000000880300780c */ /* 0x000fd60001f64270 */
[----:B------:R1:W-:Y:S01]  /*e870*/  @P5 STG.E.U16 desc[UR46][R10.64+0x52], R125 ;  /* 0x0000527d0a005986 */ /* 0x0003e2000c10152e */
[C---:B------:R-:W-:Y:S02]  /*e880*/  ISETP.GT.AND P5, PT, R3.reuse, 0x80, P0 ;  /* 0x000000800300780c */ /* 0x040fe400007a4270 */
[C---:B------:R-:W-:Y:S01]  /*e890*/  ISETP.GT.AND P0, PT, R3.reuse, 0x88, P0 ;  /* 0x000000880300780c */ /* 0x040fe20000704270 */
[----:B------:R1:W-:Y:S01]  /*e8a0*/  @P4 STG.E.U16 desc[UR46][R8.64+0x50], R126 ;  /* 0x0000507e08004986 */ /* 0x0003e2000c10152e */
[C---:B------:R-:W-:Y:S02]  /*e8b0*/  ISETP.GT.AND P4, PT, R3.reuse, 0x80, P2 ;  /* 0x000000800300780c */ /* 0x040fe40001784270 */
[C---:B------:R-:W-:Y:S01]  /*e8c0*/  ISETP.GT.AND P2, PT, R3.reuse, 0x88, P2 ;  /* 0x000000880300780c */ /* 0x040fe20001744270 */
[----:B------:R1:W-:Y:S01]  /*e8d0*/  @P3 STG.E.U16 desc[UR46][R8.64+0x52], R127 ;  /* 0x0000527f08003986 */ /* 0x0003e2000c10152e */
[C---:B------:R-:W-:Y:S02]  /*e8e0*/  ISETP.GT.AND P3, PT, R3.reuse, 0x80, P1 ;  /* 0x000000800300780c */ /* 0x040fe40000f64270 */
[----:B------:R-:W-:-:S03]  /*e8f0*/  ISETP.GT.AND P1, PT, R3, 0x88, P1 ;  /* 0x000000880300780c */ /* 0x000fc60000f24270 */
[----:B------:R1:W-:Y:S01]  /*e900*/  @P5 STG.E.U16 desc[UR46][R10.64+0x62], R129 ;  /* 0x000062810a005986 */ /* 0x0003e2000c10152e */
[----:B------:R-:W-:-:S03]  /*e910*/  ISETP.GT.AND P5, PT, R0, 0x41, PT ;  /* 0x000000410000780c */ /* 0x000fc60003fa4270 */
[----:B------:R1:W-:Y:S01]  /*e920*/  @P4 STG.E.U16 desc[UR46][R10.64+0x60], R128 ;  /* 0x000060800a004986 */ /* 0x0003e2000c10152e */
[C---:B------:R-:W-:Y:S02]  /*e930*/  ISETP.GT.AND P4, PT, R3.reuse, 0x80, P6 ;  /* 0x000000800300780c */ /* 0x040fe40003784270 */
[C---:B------:R-:W-:Y:S01]  /*e940*/  ISETP.GT.AND P6, PT, R0.reuse, 0x40, PT ;  /* 0x000000400000780c */ /* 0x040fe20003fc4270 */
[----:B------:R1:W-:Y:S01]  /*e950*/  @P2 STG.E.U16 desc[UR46][R8.64+0x60], R130 ;  /* 0x0000608208002986 */ /* 0x0003e2000c10152e */
[----:B------:R-:W-:Y:S02]  /*e960*/  ISETP.GT.AND P2, PT, R0, 0x39, PT ;  /* 0x000000390000780c */ /* 0x000fe40003f44270 */
[----:B------:R-:W-:Y:S01]  /*e970*/  P2R R12, PR, RZ, 0x40 ;  /* 0x00000040ff0c7803 */ /* 0x000fe20000000000 */
[----:B------:R1:W-:Y:S01]  /*e980*/  @P0 STG.E.U16 desc[UR46][R8.64+0x62], R131 ;  /* 0x0000628308000986 */ /* 0x0003e2000c10152e */
[C---:B------:R-:W-:Y:S02]  /*e990*/  ISETP.GT.AND P0, PT, R3.reuse, 0x88, P2 ;  /* 0x000000880300780c */ /* 0x040fe40001704270 */
[C---:B------:R-:W-:Y:S01]  /*e9a0*/  ISETP.GT.AND P2, PT, R3.reuse, RZ, P6 ;  /* 0x000000ff0300720c */ /* 0x040fe20003744270 */
[----:B------:R1:W-:Y:S01]  /*e9b0*/  @P3 STG.E.U16 desc[UR46][R10.64+0x70], R132 ;  /* 0x000070840a003986 */ /* 0x0003e2000c10152e */
[----:B------:R-:W-:-:S03]  /*e9c0*/  ISETP.GT.AND P3, PT, R3, RZ, P5 ;  /* 0x000000ff0300720c */ /* 0x000fc60002f64270 */
[----:B------:R1:W-:Y:S01]  /*e9d0*/  @P4 STG.E.U16 desc[UR46][R10.64+0x72], R133 ;  /* 0x000072850a004986 */ /* 0x0003e2000c10152e */
[----:B------:R-:W-:-:S03]  /*e9e0*/  ISETP.GT.AND P4, PT, R3, 0x8, P6 ;  /* 0x000000080300780c */ /* 0x000fc60003784270 */
[----:B------:R1:W-:Y:S01]  /*e9f0*/  @P1 STG.E.U16 desc[UR46][R8.64+0x70], R134 ;  /* 0x0000708608001986 */ /* 0x0003e2000c10152e */
[----:B------:R-:W-:-:S03]  /*ea00*/  ISETP.GT.AND P1, PT, R3, 0x8, P5 ;  /* 0x000000080300780c */ /* 0x000fc60002f24270 */
[----:B------:R1:W-:Y:S04]  /*ea10*/  @P0 STG.E.U16 desc[UR46][R8.64+0x72], R135 ;  /* 0x0000728708000986 */ /* 0x0003e8000c10152e */
[----:B------:R1:W-:Y:S04]  /*ea20*/  @P2 STG.E.U16 desc[UR46][R4.64+0x80], R104 ;  /* 0x0000806804002986 */ /* 0x0003e8000c10152e */
[----:B------:R1:W-:Y:S01]  /*ea30*/  @P3 STG.E.U16 desc[UR46][R4.64+0x82], R105 ;  /* 0x0000826904003986 */ /* 0x0003e2000c10152e */
[----:B------:R-:W-:-:S03]  /*ea40*/  ISETP.GT.AND P3, PT, R0, 0x49, PT ;  /* 0x000000490000780c */ /* 0x000fc60003f64270 */
[----:B------:R1:W-:Y:S01]  /*ea50*/  @P4 STG.E.U16 desc[UR46][R6.64+0x80], R106 ;  /* 0x0000806a06004986 */ /* 0x0003e2000c10152e */
[C---:B------:R-:W-:Y:S02]  /*ea60*/  ISETP.GT.AND P4, PT, R0.reuse, 0x48, PT ;  /* 0x000000480000780c */ /* 0x040fe40003f84270 */
[C---:B------:R-:W-:Y:S01]  /*ea70*/  ISETP.GT.AND P2, PT, R3.reuse, RZ, P3 ;  /* 0x000000ff0300720c */ /* 0x040fe20001f44270 */
[----:B------:R1:W-:Y:S01]  /*ea80*/  @P1 STG.E.U16 desc[UR46][R6.64+0x82], R107 ;  /* 0x0000826b06001986 */ /* 0x0003e2000c10152e */
[C---:B------:R-:W-:Y:S02]  /*ea90*/  ISETP.GT.AND P0, PT, R3.reuse, RZ, P4 ;  /* 0x000000ff0300720c */ /* 0x040fe40002704270 */
[----:B------:R-:W-:Y:S02]  /*eaa0*/  ISETP.GT.AND P1, PT, R3, 0x8, P4 ;  /* 0x000000080300780c */ /* 0x000fe40002724270 */
[----:B------:R-:W-:Y:S02]  /*eab0*/  P2R R13, PR, RZ, 0x10 ;  /* 0x00000010ff0d7803 */ /* 0x000fe40000000000 */
[----:B------:R-:W-:-:S05]  /*eac0*/  ISETP.GT.AND P4, PT, R0, 0x59, PT ;  /* 0x000000590000780c */ /* 0x000fca0003f84270 */
[----:B------:R1:W-:Y:S01]  /*ead0*/  @P2 STG.E.U16 desc[UR46][R4.64+0x92], R109 ;  /* 0x0000926d04002986 */ /* 0x0003e2000c10152e */
[----:B------:R-:W-:-:S03]  /*eae0*/  ISETP.GT.AND P2, PT, R0, 0x50, PT ;  /* 0x000000500000780c */ /* 0x000fc60003f44270 */
[----:B------:R1:W-:Y:S01]  /*eaf0*/  @P0 STG.E.U16 desc[UR46][R4.64+0x90], R108 ;  /* 0x0000906c04000986 */ /* 0x0003e2000c10152e */
[----:B------:R-:W-:-:S03]  /*eb00*/  ISETP.GT.AND P0, PT, R3, 0x8, P3 ;  /* 0x000000080300780c */ /* 0x000fc60001f04270 */
[----:B------:R1:W-:Y:S01]  /*eb10*/  @P1 STG.E.U16 desc[UR46][R6.64+0x90], R110 ;  /* 0x0000906e06001986 */ /* 0x0003e2000c10152e */
[----:B------:R-:W-:-:S09]  /*eb20*/  ISETP.GT.AND P1, PT, R3, RZ, P2 ;  /* 0x000000ff0300720c */ /* 0x000fd20001724270 */
[----:B------:R1:W-:Y:S01]  /*eb30*/  @P0 STG.E.U16 desc[UR46][R6.64+0x92], R111 ;  /* 0x0000926f06000986 */ /* 0x0003e2000c10152e */
[----:B------:R-:W-:-:S03]  /*eb40*/  ISETP.GT.AND P0, PT, R0, 0x51, PT ;  /* 0x000000510000780c */ /* 0x000fc60003f04270 */
[----:B------:R1:W-:Y:S01]  /*eb50*/  @P1 STG.E.U16 desc[UR46][R4.64+0xa0], R112 ;  /* 0x0000a07004001986 */ /* 0x0003e2000c10152e */
[----:B------:R-:W-:-:S13]  /*eb60*/  ISETP.GT.AND P1, PT, R3, RZ, P0 ;  /* 0x000000ff0300720c */ /* 0x000fda0000724270 */
[----:B------:R1:W-:Y:S01]  /*eb70*/  @P1 STG.E.U16 desc[UR46][R4.64+0xa2], R113 ;  /* 0x0000a27104001986 */ /* 0x0003e2000c10152e */
[----:B------:R-:W-:-:S13]  /*eb80*/  ISETP.GT.AND P1, PT, R3, 0x8, P2 ;  /* 0x000000080300780c */ /* 0x000fda0001724270 */
[----:B------:R1:W-:Y:S01]  /*eb90*/  @P1 STG.E.U16 desc[UR46][R6.64+0xa0], R114 ;  /* 0x0000a07206001986 */ /* 0x0003e2000c10152e */
[----:B------:R-:W-:-:S13]  /*eba0*/  ISETP.GT.AND P1, PT, R3, 0x8, P0 ;  /* 0x000000080300780c */ /* 0x000fda0000724270 */
[----:B------:R1:W-:Y:S01]  /*ebb0*/  @P1 STG.E.U16 desc[UR46][R6.64+0xa2], R115 ;  /* 0x0000a27306001986 */ /* 0x0003e2000c10152e */
[----:B------:R-:W-:-:S04]  /*ebc0*/  ISETP.GT.AND P1, PT, R0, 0x58, PT ;  /* 0x000000580000780c */ /* 0x000fc80003f24270 */
[----:B------:R-:W-:-:S13]  /*ebd0*/  ISETP.GT.AND P6, PT, R3, RZ, P1 ;  /* 0x000000ff0300720c */ /* 0x000fda0000fc4270 */
[----:B------:R1:W-:Y:S01]  /*ebe0*/  @P6 STG.E.U16 desc[UR46][R4.64+0xb0], R116 ;  /* 0x0000b07404006986 */ /* 0x0003e2000c10152e */
[C---:B------:R-:W-:Y:S02]  /*ebf0*/  ISETP.GT.AND P6, PT, R3.reuse, RZ, P4 ;  /* 0x000000ff0300720c */ /* 0x040fe400027c4270 */
[----:B------:R-:W-:-:S11]  /*ec00*/  ISETP.GT.AND P4, PT, R3, 0x8, P4 ;  /* 0x000000080300780c */ /* 0x000fd60002784270 */
[----:B------:R1:W-:Y:S01]  /*ec10*/  @P6 STG.E.U16 desc[UR46][R4.64+0xb2], R117 ;  /* 0x0000b27504006986 */ /* 0x0003e2000c10152e */
[----:B------:R-:W-:-:S03]  /*ec20*/  ISETP.GT.AND P6, PT, R3, 0x8, P1 ;  /* 0x000000080300780c */ /* 0x000fc60000fc4270 */
[----:B------:R1:W-:Y:S10]  /*ec30*/  @P4 STG.E.U16 desc[UR46][R6.64+0xb2], R119 ;  /* 0x0000b27706004986 */ /* 0x0003f4000c10152e */
[----:B------:R1:W-:Y:S01]  /*ec40*/  @P6 STG.E.U16 desc[UR46][R6.64+0xb0], R118 ;  /* 0x0000b07606006986 */ /* 0x0003e2000c10152e */
[----:B------:R-:W-:-:S04]  /*ec50*/  ISETP.NE.AND P6, PT, R12, RZ, PT ;  /* 0x000000ff0c00720c */ /* 0x000fc80003fc5270 */
[C---:B------:R-:W-:Y:S02]  /*ec60*/  ISETP.GT.AND P4, PT, R3.reuse, 0x80, P6 ;  /* 0x000000800300780c */ /* 0x040fe40003784270 */
[----:B------:R-:W-:-:S11]  /*ec70*/  ISETP.GT.AND P6, PT, R3, 0x88, P6 ;  /* 0x000000880300780c */ /* 0x000fd600037c4270 */
[----:B------:R1:W-:Y:S01]  /*ec80*/  @P4 STG.E.U16 desc[UR46][R10.64+0x80], R88 ;  /* 0x000080580a004986 */ /* 0x0003e2000c10152e */
[C---:B------:R-:W-:Y:S02]  /*ec90*/  ISETP.GT.AND P4, PT, R3.reuse, 0x80, P5 ;  /* 0x000000800300780c */ /* 0x040fe40002f84270 */
[----:B------:R-:W-:-:S11]  /*eca0*/  ISETP.GT.AND P5, PT, R3, 0x88, P5 ;  /* 0x000000880300780c */ /* 0x000fd60002fa4270 */
        /* <DEDUP_REMOVED lines=100> */
[----:B------:R-:W-:-:S03]  /*f2f0*/  ISETP.GT.AND P4, PT, R3, 0x80, P5 ;  /* 0x000000800300780c */ /* 0x000fc60002f84270 */
[----:B------:R1:W-:Y:S01]  /*f300*/  @P2 STG.E.U16 desc[UR46][R8.64+0xe0], R66 ;  /* 0x0000e04208002986 */ /* 0x0003e2000c10152e */
[----:B------:R-:W-:-:S03]  /*f310*/  ISETP.GT.AND P2, PT, R3, RZ, P6 ;  /* 0x000000ff0300720c */ /* 0x000fc60003744270 */
[----:B------:R1:W-:Y:S01]  /*f320*/  @P0 STG.E.U16 desc[UR46][R8.64+0xe2], R67 ;  /* 0x0000e24308000986 */ /* 0x0003e2000c10152e */
[----:B------:R-:W-:-:S03]  /*f330*/  ISETP.GT.AND P0, PT, R0, 0x81, PT ;  /* 0x000000810000780c */ /* 0x000fc60003f04270 */
[----:B------:R1:W-:Y:S01]  /*f340*/  @P3 STG.E.U16 desc[UR46][R10.64+0xf0], R68 ;  /* 0x0000f0440a003986 */ /* 0x0003e2000c10152e */
[----:B------:R-:W-:-:S03]  /*f350*/  ISETP.GT.AND P3, PT, R3, 0x8, P0 ;  /* 0x000000080300780c */ /* 0x000fc60000764270 */
[----:B------:R1:W-:Y:S01]  /*f360*/  @P4 STG.E.U16 desc[UR46][R10.64+0xf2], R69 ;  /* 0x0000f2450a004986 */ /* 0x0003e2000c10152e */
[----:B------:R-:W-:-:S03]  /*f370*/  ISETP.GT.AND P4, PT, R3, RZ, P0 ;  /* 0x000000ff0300720c */ /* 0x000fc60000784270 */
[----:B------:R1:W-:Y:S01]  /*f380*/  @P1 STG.E.U16 desc[UR46][R8.64+0xf0], R70 ;  /* 0x0000f04608001986 */ /* 0x0003e2000c10152e */
[C---:B------:R-:W-:Y:S02]  /*f390*/  ISETP.GT.AND P1, PT, R3.reuse, 0x88, P5 ;  /* 0x000000880300780c */ /* 0x040fe40002f24270 */
[----:B------:R-:W-:-:S11]  /*f3a0*/  ISETP.GT.AND P5, PT, R3, 0x8, P6 ;  /* 0x000000080300780c */ /* 0x000fd600037a4270 */
[----:B------:R1:W-:Y:S01]  /*f3b0*/  @P1 STG.E.U16 desc[UR46][R8.64+0xf2], R71 ;  /* 0x0000f24708001986 */ /* 0x0003e2000c10152e */
[----:B------:R-:W-:-:S03]  /*f3c0*/  ISETP.GT.AND P1, PT, R0, 0x88, PT ;  /* 0x000000880000780c */ /* 0x000fc60003f24270 */
[----:B------:R1:W-:Y:S01]  /*f3d0*/  @P2 STG.E.U16 desc[UR46][R4.64+0x100], R40 ;  /* 0x0001002804002986 */ /* 0x0003e2000c10152e */
[----:B------:R-:W-:Y:S02]  /*f3e0*/  ISETP.GT.AND P2, PT, R0, 0x89, PT ;  /* 0x000000890000780c */ /* 0x000fe40003f44270 */
[----:B------:R-:W-:Y:S01]  /*f3f0*/  P2R R13, PR, RZ, 0x2 ;  /* 0x00000002ff0d7803 */ /* 0x000fe20000000000 */
[----:B------:R1:W-:Y:S01]  /*f400*/  @P4 STG.E.U16 desc[UR46][R4.64+0x102], R41 ;  /* 0x0001022904004986 */ /* 0x0003e2000c10152e */
[C---:B------:R-:W-:Y:S02]  /*f410*/  ISETP.GT.AND P4, PT, R3.reuse, RZ, P1 ;  /* 0x000000ff0300720c */ /* 0x040fe40000f84270 */
[----:B------:R-:W-:Y:S01]  /*f420*/  P2R R12, PR, RZ, 0x4 ;  /* 0x00000004ff0c7803 */ /* 0x000fe20000000000 */
[----:B------:R1:W-:Y:S01]  /*f430*/  @P3 STG.E.U16 desc[UR46][R6.64+0x102], R43 ;  /* 0x0001022b06003986 */ /* 0x0003e2000c10152e */
[----:B------:R-:W-:-:S03]  /*f440*/  ISETP.GT.AND P3, PT, R3, RZ, P2 ;  /* 0x000000ff0300720c */ /* 0x000fc60001764270 */
[----:B------:R1:W-:Y:S01]  /*f450*/  @P5 STG.E.U16 desc[UR46][R6.64+0x100], R42 ;  /* 0x0001002a06005986 */ /* 0x0003e2000c10152e */
[----:B------:R-:W-:-:S05]  /*f460*/  ISETP.GT.AND P5, PT, R3, 0x8, P1 ;  /* 0x000000080300780c */ /* 0x000fca0000fa4270 */
[----:B------:R1:W-:Y:S01]  /*f470*/  @P4 STG.E.U16 desc[UR46][R4.64+0x110], R44 ;  /* 0x0001102c04004986 */ /* 0x0003e2000c10152e */
[----:B------:R-:W-:-:S03]  /*f480*/  ISETP.GT.AND P4, PT, R3, 0x8, P2 ;  /* 0x000000080300780c */ /* 0x000fc60001784270 */
[----:B------:R1:W-:Y:S01]  /*f490*/  @P3 STG.E.U16 desc[UR46][R4.64+0x112], R45 ;  /* 0x0001122d04003986 */ /* 0x0003e2000c10152e */
[----:B------:R-:W-:-:S03]  /*f4a0*/  ISETP.GT.AND P3, PT, R0, 0x90, PT ;  /* 0x000000900000780c */ /* 0x000fc60003f64270 */
[----:B------:R1:W-:Y:S01]  /*f4b0*/  @P5 STG.E.U16 desc[UR46][R6.64+0x110], R46 ;  /* 0x0001102e06005986 */ /* 0x0003e2000c10152e */
[----:B------:R-:W-:-:S05]  /*f4c0*/  ISETP.GT.AND P5, PT, R3, RZ, P3 ;  /* 0x000000ff0300720c */ /* 0x000fca0001fa4270 */
[----:B------:R1:W-:Y:S01]  /*f4d0*/  @P4 STG.E.U16 desc[UR46][R6.64+0x112], R47 ;  /* 0x0001122f06004986 */ /* 0x0003e2000c10152e */
[----:B------:R-:W-:-:S07]  /*f4e0*/  ISETP.GT.AND P4, PT, R0, 0x91, PT ;  /* 0x000000910000780c */ /* 0x000fce0003f84270 */
        /* <DEDUP_REMOVED lines=10> */
[----:B------:R-:W-:-:S04]  /*f590*/  ISETP.GT.AND P6, PT, R0, 0x99, PT ;  /* 0x000000990000780c */ /* 0x000fc80003fc4270 */
[----:B------:R-:W-:-:S13]  /*f5a0*/  ISETP.GT.AND P1, PT, R3, RZ, P6 ;  /* 0x000000ff0300720c */ /* 0x000fda0003724270 */
[----:B------:R1:W-:Y:S01]  /*f5b0*/  @P1 STG.E.U16 desc[UR46][R4.64+0x132], R53 ;  /* 0x0001323504001986 */ /* 0x0003e2000c10152e */
[----:B------:R-:W-:-:S13]  /*f5c0*/  ISETP.GT.AND P1, PT, R3, 0x8, P5 ;  /* 0x000000080300780c */ /* 0x000fda0002f24270 */
[----:B------:R1:W-:Y:S01]  /*f5d0*/  @P1 STG.E.U16 desc[UR46][R6.64+0x130], R54 ;  /* 0x0001303606001986 */ /* 0x0003e2000c10152e */
[----:B------:R-:W-:-:S13]  /*f5e0*/  ISETP.GT.AND P1, PT, R3, 0x8, P6 ;  /* 0x000000080300780c */ /* 0x000fda0003724270 */
[----:B------:R1:W-:Y:S01]  /*f5f0*/  @P1 STG.E.U16 desc[UR46][R6.64+0x132], R55 ;  /* 0x0001323706001986 */ /* 0x0003e2000c10152e */
[----:B------:R-:W-:-:S04]  /*f600*/  ISETP.GT.AND P1, PT, R0, 0x80, PT ;  /* 0x000000800000780c */ /* 0x000fc80003f24270 */
        /* <DEDUP_REMOVED lines=8> */
[----:B------:R-:W-:-:S03]  /*f690*/  ISETP.NE.AND P1, PT, R13, RZ, PT ;  /* 0x000000ff0d00720c */ /* 0x000fc60003f25270 */
[----:B------:R1:W-:Y:S01]  /*f6a0*/  @P0 STG.E.U16 desc[UR46][R8.64+0x102], R27 ;  /* 0x0001021b08000986 */ /* 0x0003e2000c10152e */
[C---:B------:R-:W-:Y:S02]  /*f6b0*/  ISETP.GT.AND P0, PT, R3.reuse, 0x80, P1 ;  /* 0x000000800300780c */ /* 0x040fe40000f04270 */
[----:B------:R-:W-:-:S11]  /*f6c0*/  ISETP.GT.AND P1, PT, R3, 0x88, P1 ;  /* 0x000000880300780c */ /* 0x000fd60000f24270 */
        /* <DEDUP_REMOVED lines=13> */
[C---:B------:R-:W-:Y:S02]  /*f7a0*/  ISETP.GT.AND P0, PT, R3.reuse, 0x80, P6 ;  /* 0x000000800300780c */ /* 0x040fe40003704270 */
[----:B------:R-:W-:Y:S01]  /*f7b0*/  ISETP.GT.AND P6, PT, R3, 0x88, P6 ;  /* 0x000000880300780c */ /* 0x000fe200037c4270 */
[----:B------:R1:W-:Y:S04]  /*f7c0*/  @P1 STG.E.U16 desc[UR46][R10.64+0x122], R33 ;  /* 0x000122210a001986 */ /* 0x0003e8000c10152e */
[----:B------:R1:W-:Y:S04]  /*f7d0*/  @P3 STG.E.U16 desc[UR46][R8.64+0x120], R34 ;  /* 0x0001202208003986 */ /* 0x0003e8000c10152e */
[----:B------:R1:W-:Y:S04]  /*f7e0*/  @P4 STG.E.U16 desc[UR46][R8.64+0x122], R35 ;  /* 0x0001222308004986 */ /* 0x0003e8000c10152e */
[----:B------:R1:W-:Y:S04]  /*f7f0*/  @P2 STG.E.U16 desc[UR46][R10.64+0x130], R36 ;  /* 0x000130240a002986 */ /* 0x0003e8000c10152e */
[----:B------:R1:W-:Y:S04]  /*f800*/  @P0 STG.E.U16 desc[UR46][R10.64+0x132], R37 ;  /* 0x000132250a000986 */ /* 0x0003e8000c10152e */
[----:B------:R1:W-:Y:S04]  /*f810*/  @P5 STG.E.U16 desc[UR46][R8.64+0x130], R38 ;  /* 0x0001302608005986 */ /* 0x0003e8000c10152e */
[----:B------:R1:W-:Y:S02]  /*f820*/  @P6 STG.E.U16 desc[UR46][R8.64+0x132], R39 ;  /* 0x0001322708006986 */ /* 0x0003e4000c10152e */
.L_x_350:
[----:B------:R-:W-:Y:S05]  /*f830*/  BSYNC B0 ;  /* 0x0000000000007941 */ /* 0x000fea0003800000 */
.L_x_34:
[----:B------:R-:W-:Y:S01]  /*f840*/  ULDC UR4, c[0x0][0xc] ;  /* 0x0000030000047ab9 */ /* 0x000fe20000000800 */
[----:B------:R-:W-:Y:S01]  /*f850*/  ULDC UR5, c[0x0][0x10] ;  /* 0x0000040000057ab9 */ /* 0x000fe20000000800 */
[----:B------:R-:W2:Y:S01]  /*f860*/  LDC R3, c[0x0][0x14] ;  /* 0x00000500ff037b82 */ /* 0x000ea20000000800 */
[----:B------:R-:W-:Y:S01]  /*f870*/  UIMAD.WIDE.U32 UR4, UR4, UR5, URZ ;  /* 0x00000005040472a5 */ /* 0x000fe2000f8e003f */
[----:B------:R-:W-:Y:S01]  /*f880*/  PRMT R0, RZ, 0x7610, R0 ;  /* 0x00007610ff007816 */ /* 0x000fe20000000000 */
[----:B------:R-:W-:Y:S01]  /*f890*/  UMOV UR41, 0xffffffff ;  /* 0xffffffff00297882 */ /* 0x000fe20000000000 */
[----:B------:R-:W-:-:S03]  /*f8a0*/  UMOV UR42, 0xffffffff ;  /* 0xffffffff002a7882 */ /* 0x000fc60000000000 */
[----:B--2---:R-:W-:-:S04]  /*f8b0*/  IMAD.WIDE.U32 R16, R3, UR4, R16 ;  /* 0x0000000403107c25 */ /* 0x004fc8000f8e0010 */
[----:B------:R-:W-:Y:S01]  /*f8c0*/  IMAD R3, R3, UR5, RZ ;  /* 0x0000000503037c24 */ /* 0x000fe2000f8e02ff */
[----:B------:R-:W-:Y:S02]  /*f8d0*/  ULDC.64 UR4, c[0x0][0x650] ;  /* 0x0001940000047ab9 */ /* 0x000fe40000000a00 */
[----:B------:R-:W-:Y:S01]  /*f8e0*/  ISETP.GE.U32.AND P0, PT, R16, UR4, PT ;  /* 0x0000000410007c0c */ /* 0x000fe2000bf06070 */
[----:B------:R-:W-:-:S05]  /*f8f0*/  IMAD.IADD R17, R17, 0x1, R3 ;  /* 0x0000000111117824 */ /* 0x000fca00078e0203 */
[----:B------:R-:W-:-:S13]  /*f900*/  ISETP.GE.U32.AND.EX P0, PT, R17, UR5, PT, P0 ;  /* 0x0000000511007c0c */ /* 0x000fda000bf06100 */
[----:B------:R-:W-:Y:S05]  /*f910*/  @P0 BRA `(.L_x_351) ;  /* 0x0000000400880947 */ /* 0x000fea0003800000 */
[----:B------:R-:W2:Y:S01]  /*f920*/  S2UR UR6, SR_CTAID.X ;  /* 0x00000000000679c3 */ /* 0x000ea20000002500 */
[----:B------:R-:W-:Y:S01]  /*f930*/  ULDC.64 UR12, c[0x0][0x628] ;  /* 0x00018a00000c7ab9 */ /* 0x000fe20000000a00 */
[----:B------:R-:W-:Y:S01]  /*f940*/  ULDC UR4, c[0x0][0x150] ;  /* 0x0000540000047ab9 */ /* 0x000fe20000000800 */
[----:B------:R-:W-:Y:S01]  /*f950*/  ISETP.NE.U32.AND P0, PT, RZ, UR12, PT ;  /* 0x0000000cff007c0c */ /* 0x000fe2000bf05070 */
[----:B------:R-:W-:Y:S01]  /*f960*/  ULDC UR15, c[0x0][0x630] ;  /* 0x00018c00000f7ab9 */ /* 0x000fe20000000800 */
[C---:B------:R-:W-:Y:S01]  /*f970*/  R2UR UR16, R16.reuse ;  /* 0x00000000101072ca */ /* 0x040fe200000e0000 */
[----:B------:R-:W-:Y:S01]  /*f980*/  ULDC UR18, c[0x0][0x154] ;  /* 0x0000550000127ab9 */ /* 0x000fe20000000800 */
[----:B------:R-:W-:Y:S01]  /*f990*/  ISETP.NE.AND.EX P0, PT, RZ, UR13, PT, P0 ;  /* 0x0000000dff007c0c */ /* 0x000fe2000bf05300 */
[----:B------:R-:W0:Y:S01]  /*f9a0*/  S2UR UR19, SR_CTAID.Y ;  /* 0x00000000001379c3 */ /* 0x000e220000002600 */
[----:B------:R-:W-:Y:S02]  /*f9b0*/  R2UR UR17, R17 ;  /* 0x00000000111172ca */ /* 0x000fe400000e0000 */
[----:B------:R-:W-:-:S02]  /*f9c0*/  R2UR UR10, R16 ;  /* 0x00000000100a72ca */ /* 0x000fc400000e0000 */
[----:B------:R-:W-:Y:S02]  /*f9d0*/  R2UR UR11, R17 ;  /* 0x00000000110b72ca */ /* 0x000fe400000e0000 */
[----:B--2---:R-:W-:-:S05]  /*f9e0*/  I2FP.F32.U32 R0, UR6 ;  /* 0x0000000600007c45 */ /* 0x004fca0008201000 */
[----:B------:R-:W-:-:S04]  /*f9f0*/  FMUL R0, R0, UR4 ;  /* 0x0000000400007c20 */ /* 0x000fc80008400000 */
[----:B------:R2:W0:Y:S01]  /*fa00*/  F2I.U32.TRUNC.NTZ R3, R0 ;  /* 0x0000000000037305 */ /* 0x000422000020f000 */
        /* <DEDUP_REMOVED lines=13> */
.L_x_352:
[----:B------:R-:W-:Y:S01]  /*fae0*/  USHF.R.U64 UR42, UR10, UR15, UR11 ;  /* 0x0000000f0a2a7299 */ /* 0x000fe2000800120b */
[----:B0-2---:R-:W-:Y:S01]  /*faf0*/  I2FP.F32.U32 R0, UR19 ;  /* 0x0000001300007c45 */ /* 0x005fe20008201000 */
[----:B------:R-:W-:Y:S01]  /*fb00*/  USHF.R.U32.HI UR4, URZ, UR15, UR11 ;  /* 0x0000000f3f047299 */ /* 0x000fe2000801160b */
[----:B------:R-:W-:Y:S01]  /*fb10*/  R2UR UR14, R3 ;  /* 0x00000000030e72ca */ /* 0x000fe200000e0000 */
[----:B------:R-:W-:Y:S02]  /*fb20*/  UIADD3 UR9, UP0, URZ, -UR42, URZ ;  /* 0x8000002a3f097290 */ /* 0x000fe4000ff1e03f */
[----:B------:R-:W-:Y:S01]  /*fb30*/  FMUL R0, R0, UR18 ;  /* 0x0000001200007c20 */ /* 0x000fe20008400000 */
[----:B------:R-:W-:Y:S01]  /*fb40*/  ULDC.64 UR12, c[0x0][0x620] ;  /* 0x00018800000c7ab9 */ /* 0x000fe20000000a00 */
[----:B------:R-:W-:Y:S01]  /*fb50*/  UIADD3.X UR4, URZ, ~UR4, URZ, UP0, !UPT ;  /* 0x800000043f047290 */ /* 0x000fe200087fe43f */
[----:B------:R-:W-:Y:S01]  /*fb60*/  UMOV UR10, UR16 ;  /* 0x00000010000a7c82 */ /* 0x000fe20008000000 */
[----:B------:R-:W-:-:S02]  /*fb70*/  UMOV UR11, UR17 ;  /* 0x00000011000b7c82 */ /* 0x000fc40008000000 */
[----:B------:R-:W-:Y:S01]  /*fb80*/  UIMAD UR4, UR4, UR12, URZ ;  /* 0x0000000c040472a4 */ /* 0x000fe2000f8e023f */
[----:B------:R-:W0:Y:S01]  /*fb90*/  F2I.U32.TRUNC.NTZ R0, R0 ;  /* 0x0000000000007305 */ /* 0x000e22000020f000 */
[----:B------:R-:W-:Y:S02]  /*fba0*/  UIMAD.WIDE.U32 UR10, UR9, UR12, UR10 ;  /* 0x0000000c090a72a5 */ /* 0x000fe4000f8e000a */
[----:B------:R-:W-:Y:S01]  /*fbb0*/  UIMAD UR9, UR9, UR13, UR4 ;  /* 0x0000000d090972a4 */ /* 0x000fe2000f8e0204 */
[----:B------:R-:W-:Y:S01]  /*fbc0*/  ULDC UR12, c[0x0][0x618] ;  /* 0x00018600000c7ab9 */ /* 0x000fe20000000800 */
[----:B------:R-:W-:Y:S02]  /*fbd0*/  ULDC UR21, c[0x0][0x658] ;  /* 0x0001960000157ab9 */ /* 0x000fe40000000800 */
[----:B------:R-:W-:Y:S01]  /*fbe0*/  UIADD3 UR9, UR11, UR9, URZ ;  /* 0x000000090b097290 */ /* 0x000fe2000fffe03f */
[----:B------:R-:W-:Y:S01]  /*fbf0*/  UMOV UR16, 0xffffffff ;  /* 0xffffffff00107882 */ /* 0x000fe20000000000 */
[----:B------:R-:W-:Y:S01]  /*fc00*/  ULDC.64 UR4, c[0x0][0x640] ;  /* 0x0001900000047ab9 */ /* 0x000fe20000000a00 */
[----:B------:R-:W-:Y:S01]  /*fc10*/  USHF.L.U32 UR16, UR16, UR21, URZ ;  /* 0x0000001510107299 */ /* 0x000fe2000800063f */
[----:B------:R-:W-:Y:S01]  /*fc20*/  ISETP.NE.U32.AND P0, PT, RZ, UR4, PT ;  /* 0x00000004ff007c0c */ /* 0x000fe2000bf05070 */
[----:B------:R-:W-:-:S02]  /*fc30*/  USHF.R.U64 UR17, UR10, UR12, UR9 ;  /* 0x0000000c0a117299 */ /* 0x000fc40008001209 */
[----:B------:R-:W-:Y:S01]  /*fc40*/  USHF.R.U32.HI UR9, URZ, UR12, UR9 ;  /* 0x0000000c3f097299 */ /* 0x000fe20008011609 */
[----:B0-----:R-:W-:Y:S01]  /*fc50*/  R2UR UR15, R0 ;  /* 0x00000000000f72ca */ /* 0x001fe200000e0000 */
[----:B------:R-:W-:Y:S01]  /*fc60*/  ULDC UR18, c[0x0][0x608] ;  /* 0x0001820000127ab9 */ /* 0x000fe20000000800 */
[----:B------:R-:W-:Y:S01]  /*fc70*/  ULOP3.LUT UR40, URZ, UR16, URZ, 0x33, !UPT ;  /* 0x000000103f287292 */ /* 0x000fe2000f8e333f */
[----:B------:R-:W-:Y:S01]  /*fc80*/  ISETP.NE.AND.EX P0, PT, RZ, UR5, PT, P0 ;  /* 0x00000005ff007c0c */ /* 0x000fe2000bf05300 */
[----:B------:R-:W-:Y:S02]  /*fc90*/  USHF.R.U64 UR16, UR17, UR18, UR9 ;  /* 0x0000001211107299 */ /* 0x000fe40008001209 */
[----:B------:R-:W-:Y:S02]  /*fca0*/  USHF.R.U32.HI UR9, URZ, UR18, UR9 ;  /* 0x000000123f097299 */ /* 0x000fe40008011609 */
[----:B------:R-:W-:Y:S02]  /*fcb0*/  UIADD3 UR14, -UR14, URZ, URZ ;  /* 0x0000003f0e0e7290 */ /* 0x000fe4000fffe13f */
[----:B------:R-:W-:Y:S01]  /*fcc0*/  USHF.R.U64 UR18, UR16, UR21, UR9 ;  /* 0x0000001510127299 */ /* 0x000fe20008001209 */
[----:B------:R-:W-:Y:S01]  /*fcd0*/  UMOV UR20, 0x1 ;  /* 0x0000000100147882 */ /* 0x000fe20000000000 */
[----:B------:R-:W-:Y:S01]  /*fce0*/  ULDC UR13, c[0x0][0x144] ;  /* 0x00005100000d7ab9 */ /* 0x000fe20000000800 */
[----:B------:R-:W-:Y:S01]  /*fcf0*/  ULDC UR7, c[0x0][0x600] ;  /* 0x0001800000077ab9 */ /* 0x000fe20000000800 */
[----:B------:R-:W-:-:S02]  /*fd00*/  USHF.L.U32 UR24, UR20, UR21, URZ ;  /* 0x0000001514187299 */ /* 0x000fc4000800063f */
[----:B------:R-:W-:Y:S02]  /*fd10*/  USHF.R.U32.HI UR9, URZ, UR21, UR9 ;  /* 0x000000153f097299 */ /* 0x000fe40008011609 */
[----:B------:R-:W-:Y:S02]  /*fd20*/  UIMAD UR21, UR13, UR14, UR6 ;  /* 0x0000000e0d1572a4 */ /* 0x000fe4000f8e0206 */
[----:B------:R-:W-:Y:S02]  /*fd30*/  UIADD3 UR8, UR7, -0x1, URZ ;  /* 0xffffffff07087890 */ /* 0x000fe4000fffe03f */
[----:B------:R-:W-:Y:S01]  /*fd40*/  UIADD3 UR20, -UR15, URZ, URZ ;  /* 0x0000003f0f147290 */ /* 0x000fe2000fffe13f */
[----:B------:R-:W-:Y:S01]  /*fd50*/  ULDC UR25, c[0x0][0x148] ;  /* 0x0000520000197ab9 */ /* 0x000fe20000000800 */
[----:B------:R-:W-:Y:S01]  /*fd60*/  ULDC UR22, c[0x0][0x648] ;  /* 0x0001920000167ab9 */ /* 0x000fe20000000800 */
[----:B------:R-:W-:Y:S01]  /*fd70*/  ULDC UR23, c[0x0][0x638] ;  /* 0x00018e0000177ab9 */ /* 0x000fe20000000800 */
        /* <DEDUP_REMOVED lines=14> */
.L_x_353:
[----:B------:R-:W-:Y:S01]  /*fe60*/  UISETP.NE.AND UP0, UPT, UR39, URZ, UPT ;  /* 0x0000003f2700728c */ /* 0x000fe2000bf05270 */
[----:B------:R-:W-:Y:S01]  /*fe70*/  IMAD.MOV.U32 R0, RZ, RZ, 0x1 ;  /* 0x00000001ff007424 */ /* 0x000fe200078e00ff */
[----:B------:R-:W-:Y:S02]  /*fe80*/  USHF.R.U64 UR4, UR6, UR22, UR9 ;  /* 0x0000001606047299 */ /* 0x000fe40008001209 */
[----:B------:R-:W-:Y:S02]  /*fe90*/  ULOP3.LUT UR40, UR16, UR40, URZ, 0xc0, !UPT ;  /* 0x0000002810287292 */ /* 0x000fe4000f8ec03f */
[----:B------:R-:W-:Y:S02]  /*fea0*/  UIADD3 UR5, -UR4, URZ, URZ ;  /* 0x0000003f04057290 */ /* 0x000fe4000fffe13f */
[----:B------:R-:W-:Y:S02]  /*feb0*/  UIMAD UR40, UR24, UR4, UR40 ;  /* 0x00000004182872a4 */ /* 0x000fe4000f8e0228 */
[----:B------:R-:W-:-:S02]  /*fec0*/  ULOP3.LUT UR8, UR17, UR8, URZ, 0xc0, !UPT ;  /* 0x0000000811087292 */ /* 0x000fc4000f8ec03f */
[----:B------:R-:W-:Y:S02]  /*fed0*/  @UP0 UIMAD UR21, UR25, UR20, UR19 ;  /* 0x00000014191502a4 */ /* 0x000fe4000f8e0213 */
[----:B------:R-:W-:-:S03]  /*fee0*/  UIMAD UR4, UR5, UR23, UR18 ;  /* 0x00000017050472a4 */ /* 0x000fc6000f8e0212 */
[----:B------:R-:W-:Y:S01]  /*fef0*/  ULDC UR5, c[0x0][0x610] ;  /* 0x0001840000057ab9 */ /* 0x000fe20000000800 */
[----:B------:R-:W-:Y:S02]  /*ff00*/  UIMAD UR4, UR4, UR7, UR8 ;  /* 0x00000007040472a4 */ /* 0x000fe4000f8e0208 */
[----:B------:R-:W-:-:S04]  /*ff10*/  UIMAD UR40, UR40, UR5, UR21 ;  /* 0x00000005282872a4 */ /* 0x000fc8000f8e0215 */
[----:B------:R-:W-:Y:S02]  /*ff20*/  USEL UR41, UR4, UR40, !UP0 ;  /* 0x0000002804297287 */ /* 0x000fe4000c000000 */
[----:B------:R-:W-:-:S12]  /*ff30*/  USEL UR40, UR40, UR4, !UP0 ;  /* 0x0000000428287287 */ /* 0x000fd8000c000000 */
.L_x_351:
[----:B------:R-:W-:-:S13]  /*ff40*/  LOP3.LUT P0, RZ, R0, 0xff, RZ, 0xc0, !PT ;  /* 0x000000ff00ff7812 */ /* 0x000fda000780c0ff */
[----:B------:R-:W-:Y:S05]  /*ff50*/  @P0 BRA `(.L_x_354) ;  /* 0xffffff1000f80947 */ /* 0x000fea000383ffff */
[----:B------:R-:W-:Y:S05]  /*ff60*/  EXIT ;  /* 0x000000000000794d */ /* 0x000fea0003800000 */
.L_x_7:
[----:B------:R-:W-:Y:S01]  /*ff70*/  ULDC.64 UR4, c[0x0][0x650] ;  /* 0x0001940000047ab9 */ /* 0x000fe20000000a00 */
[----:B------:R-:W-:Y:S01]  /*ff80*/  PRMT R0, RZ, 0x7610, R0 ;  /* 0x00007610ff007816 */ /* 0x000fe20000000000 */
[----:B------:R-:W-:Y:S01]  /*ff90*/  IMAD.MOV.U32 R4, RZ, RZ, -0x1 ;  /* 0xffffffffff047424 */ /* 0x000fe200078e00ff */
[----:B------:R-:W-:Y:S01]  /*ffa0*/  ISETP.GE.U32.AND P0, PT, R16, UR4, PT ;  /* 0x0000000410007c0c */ /* 0x000fe2000bf06070 */
[----:B------:R-:W-:Y:S02]  /*ffb0*/  IMAD.MOV.U32 R6, RZ, RZ, -0x1 ;  /* 0xffffffffff067424 */ /* 0x000fe400078e00ff */
[----:B------:R-:W-:Y:S01]  /*ffc0*/  IMAD.MOV.U32 R8, RZ, RZ, -0x1 ;  /* 0xffffffffff087424 */ /* 0x000fe200078e00ff */
        /* <DEDUP_REMOVED lines=22> */
.L_x_356:
[----:B------:R-:W-:Y:S01]  /*10130*/  USHF.R.U64 UR4, UR14, UR19, UR15 ;  /* 0x000000130e047299 */ /* 0x000fe2000800120f */
[----:B------:R-:W-:Y:S01]  /*10140*/  R2UR UR7, R17 ;  /* 0x00000000110772ca */ /* 0x000fe200000e0000 */
[----:B------:R-:W-:Y:S02]  /*10150*/  USHF.R.U32.HI UR5, URZ, UR19, UR15 ;  /* 0x000000133f057299 */ /* 0x000fe4000801160f */
[----:B------:R-:W-:Y:S01]  /*10160*/  UIADD3 UR13, UP0, URZ, -UR4, URZ ;  /* 0x800000043f0d7290 */ /* 0x000fe2000ff1e03f */
[----:B------:R-:W-:Y:S01]  /*10170*/  ULDC.64 UR14, c[0x0][0x620] ;  /* 0x00018800000e7ab9 */ /* 0x000fe20000000a00 */
[----:B------:R-:W-:Y:S02]  /*10180*/  UMOV UR6, UR20 ;  /* 0x0000001400067c82 */ /* 0x000fe40008000000 */
[----:B------:R-:W-:Y:S02]  /*10190*/  UIADD3.X UR5, URZ, ~UR5, URZ, UP0, !UPT ;  /* 0x800000053f057290 */ /* 0x000fe400087fe43f */
[----:B------:R-:W-:-:S02]  /*101a0*/  UISETP.NE.AND UP1, UPT, UR39, URZ, UPT ;  /* 0x0000003f2700728c */ /* 0x000fc4000bf25270 */
[----:B------:R-:W-:Y:S02]  /*101b0*/  UIMAD UR5, UR5, UR14, URZ ;  /* 0x0000000e050572a4 */ /* 0x000fe4000f8e023f */
[----:B------:R-:W-:Y:S02]  /*101c0*/  UIMAD.WIDE.U32 UR6, UR13, UR14, UR6 ;  /* 0x0000000e0d0672a5 */ /* 0x000fe4000f8e0006 */
[----:B------:R-:W-:Y:S01]  /*101d0*/  UIMAD UR5, UR13, UR15, UR5 ;  /* 0x0000000f0d0572a4 */ /* 0x000fe2000f8e0205 */
[----:B------:R-:W-:Y:S02]  /*101e0*/  ULDC UR14, c[0x0][0x608] ;  /* 0x00018200000e7ab9 */ /* 0x000fe40000000800 */
[----:B------:R-:W-:Y:S01]  /*101f0*/  ULDC UR13, c[0x0][0x618] ;  /* 0x00018600000d7ab9 */ /* 0x000fe20000000800 */
[----:B------:R-:W-:Y:S01]  /*10200*/  UIADD3 UR5, UR7, UR5, URZ ;  /* 0x0000000507057290 */ /* 0x000fe2000fffe03f */
[----:B------:R-:W-:Y:S01]  /*10210*/  ULDC UR22, c[0x0][0x658] ;  /* 0x0001960000167ab9 */ /* 0x000fe20000000800 */
[----:B------:R-:W-:-:S02]  /*10220*/  @UP1 UIMAD UR8, UR11, UR12, UR10 ;  /* 0x0000000c0b0812a4 */ /* 0x000fc4000f8e020a */
[----:B------:R-:W-:Y:S02]  /*10230*/  USHF.R.U64 UR17, UR6, UR13, UR5 ;  /* 0x0000000d06117299 */ /* 0x000fe40008001205 */
[----:B------:R-:W-:Y:S01]  /*10240*/  USHF.R.U32.HI UR5, URZ, UR13, UR5 ;  /* 0x0000000d3f057299 */ /* 0x000fe20008011605 */
[----:B------:R-:W-:Y:S01]  /*10250*/  ULDC.64 UR6, c[0x0][0x640] ;  /* 0x0001900000067ab9 */ /* 0x000fe20000000a00 */
[----:B------:R-:W-:Y:S01]  /*10260*/  UMOV UR10, 0xffffffff ;  /* 0xffffffff000a7882 */ /* 0x000fe20000000000 */
[----:B------:R-:W-:Y:S01]  /*10270*/  ISETP.NE.U32.AND P0, PT, RZ, UR6, PT ;  /* 0x00000006ff007c0c */ /* 0x000fe2000bf05070 */
[----:B------:R-:W-:Y:S02]  /*10280*/  USHF.R.U64 UR18, UR17, UR14, UR5 ;  /* 0x0000000e11127299 */ /* 0x000fe40008001205 */
[----:B------:R-:W-:Y:S01]  /*10290*/  USHF.R.U32.HI UR5, URZ, UR14, UR5 ;  /* 0x0000000e3f057299 */ /* 0x000fe20008011605 */
[----:B------:R-:W-:Y:S01]  /*102a0*/  ISETP.NE.AND.EX P0, PT, RZ, UR7, PT, P0 ;  /* 0x00000007ff007c0c */ /* 0x000fe2000bf05300 */
[----:B------:R-:W-:-:S02]  /*102b0*/  USHF.L.U32 UR11, UR10, UR22, URZ ;  /* 0x000000160a0b7299 */ /* 0x000fc4000800063f */
[----:B------:R-:W-:Y:S01]  /*102c0*/  USHF.R.U64 UR19, UR18, UR22, UR5 ;  /* 0x0000001612137299 */ /* 0x000fe20008001205 */
[----:B------:R-:W-:Y:S01]  /*102d0*/  ULDC UR20, c[0x0][0x600] ;  /* 0x0001800000147ab9 */ /* 0x000fe20000000800 */
[----:B------:R-:W-:Y:S02]  /*102e0*/  USHF.R.U32.HI UR10, URZ, UR22, UR5 ;  /* 0x000000163f0a7299 */ /* 0x000fe40008011605 */
[----:B------:R-:W-:Y:S02]  /*102f0*/  UIADD3 UR21, UR20, -0x1, URZ ;  /* 0xffffffff14157890 */ /* 0x000fe4000fffe03f */
[----:B------:R-:W-:Y:S01]  /*10300*/  ULOP3.LUT UR26, URZ, UR11, URZ, 0x33, !UPT ;  /* 0x0000000b3f1a7292 */ /* 0x000fe2000f8e333f */
        /* <DEDUP_REMOVED lines=17> */
.L_x_357:
[----:B------:R-:W-:Y:S01]  /*10420*/  USHF.R.U64 UR6, UR5, UR23, UR10 ;  /* 0x0000001705067299 */ /* 0x000fe2000800120a */
[----:B------:R-:W-:Y:S01]  /*10430*/  IMAD.MOV.U32 R0, RZ, RZ, 0x1 ;  /* 0x00000001ff007424 */ /* 0x000fe200078e00ff */
[----:B------:R-:W-:Y:S01]  /*10440*/  USHF.L.U32 UR25, UR25, UR22, URZ ;  /* 0x0000001619197299 */ /* 0x000fe2000800063f */
[----:B------:R-:W-:Y:S01]  /*10450*/  IMAD.U32 R8, RZ, RZ, UR4 ;  /* 0x00000004ff087e24 */ /* 0x000fe2000f8e00ff */
[----:B------:R-:W-:Y:S02]  /*10460*/  ULOP3.LUT UR5, UR18, UR26, URZ, 0xc0, !UPT ;  /* 0x0000001a12057292 */ /* 0x000fe4000f8ec03f */
[----:B------:R-:W-:Y:S02]  /*10470*/  UIADD3 UR7, -UR6, URZ, URZ ;  /* 0x0000003f06077290 */ /* 0x000fe4000fffe13f */
[----:B------:R-:W-:Y:S02]  /*10480*/  UIMAD UR6, UR25, UR6, UR5 ;  /* 0x00000006190672a4 */ /* 0x000fe4000f8e0205 */
[----:B------:R-:W-:-:S02]  /*10490*/  ULOP3.LUT UR17, UR17, UR21, URZ, 0xc0, !UPT ;  /* 0x0000001511117292 */ /* 0x000fc4000f8ec03f */
[----:B------:R-:W-:Y:S02]  /*104a0*/  UIMAD UR5, UR7, UR24, UR19 ;  /* 0x00000018070572a4 */ /* 0x000fe4000f8e0213 */
[----:B------:R-:W-:Y:S01]  /*104b0*/  UISETP.NE.AND UP0, UPT, UR39, URZ, UPT ;  /* 0x0000003f2700728c */ /* 0x000fe2000bf05270 */
[----:B------:R-:W-:Y:S01]  /*104c0*/  ULDC UR7, c[0x0][0x610] ;  /* 0x0001840000077ab9 */ /* 0x000fe20000000800 */
[----:B------:R-:W-:Y:S02]  /*104d0*/  UIMAD UR5, UR5, UR20, UR17 ;  /* 0x00000014050572a4 */ /* 0x000fe4000f8e0211 */
[----:B------:R-:W-:-:S04]  /*104e0*/  UIMAD UR8, UR6, UR7, UR8 ;  /* 0x00000007060872a4 */ /* 0x000fc8000f8e0208 */
[----:B------:R-:W-:Y:S02]  /*104f0*/  USEL UR6, UR5, UR8, !UP0 ;  /* 0x0000000805067287 */ /* 0x000fe4000c000000 */
[----:B------:R-:W-:-:S04]  /*10500*/  USEL UR8, UR8, UR5, !UP0 ;  /* 0x0000000508087287 */ /* 0x000fc8000c000000 */
[----:B------:R-:W-:Y:S02]  /*10510*/  IMAD.U32 R6, RZ, RZ, UR6 ;  /* 0x00000006ff067e24 */ /* 0x000fe4000f8e00ff */
[----:B------:R-:W-:-:S07]  /*10520*/  IMAD.U32 R4, RZ, RZ, UR8 ;  /* 0x00000008ff047e24 */ /* 0x000fce000f8e00ff */
.L_x_355:
[----:B------:R-:W-:-:S08]  /*10530*/  NOP ;  /* 0x0000000000007918 */ /* 0x000fd00000000000 */
[----:B------:R-:W0:-:S00]  /*10540*/  USETMAXREG.DEALLOC.CTAPOOL 0x28 ;  /* 0x00000028000079c8 */ /* 0x000e0000080e0500 */
[----:B------:R-:W-:-:S13]  /*10550*/  ISETP.NE.AND P0, PT, RZ, UR9, PT ;  /* 0x00000009ff007c0c */ /* 0x000fda000bf05270 */
[----:B------:R-:W-:Y:S05]  /*10560*/  @P0 EXIT ;  /* 0x000000000000094d */ /* 0x000fea0003800000 */
[----:B0-----:R-:W-:Y:S01]  /*10570*/  LOP3.LUT P0, RZ, R0, 0xff, RZ, 0xc0, !PT ;  /* 0x000000ff00ff7812 */ /* 0x001fe2000780c0ff */
[----:B------:R-:W-:Y:S02]  /*10580*/  IMAD.MOV.U32 R11, RZ, RZ, 0x1 ;  /* 0x00000001ff0b7424 */ /* 0x000fe400078e00ff */
[----:B------:R-:W-:-:S10]  /*10590*/  IMAD.MOV.U32 R10, RZ, RZ, RZ ;  /* 0x000000ffff0a7224 */ /* 0x000fd400078e00ff */
[----:B------:R-:W-:Y:S05]  /*105a0*/  @!P0 BRA `(.L_x_358) ;  /* 0x0000000c00888947 */ /* 0x000fea0003800000 */
[----:B------:R-:W0:Y:S01]  /*105b0*/  S2R R3, SR_CgaCtaId ;  /* 0x0000000000037919 */ /* 0x000e220000008800 */
[----:B------:R-:W-:Y:S01]  /*105c0*/  ULDC UR4, c[0x0][0x28c] ;  /* 0x0000a30000047ab9 */ /* 0x000fe20000000800 */
[----:B------:R-:W-:Y:S01]  /*105d0*/  ULDC UR5, c[0x0][0x600] ;  /* 0x0001800000057ab9 */ /* 0x000fe20000000800 */
[----:B------:R-:W-:Y:S01]  /*105e0*/  UIADD3 UR9, UR4, 0x7f, URZ ;  /* 0x0000007f04097890 */ /* 0x000fe2000fffe03f */
[----:B------:R-:W-:Y:S01]  /*105f0*/  BSSY B0, `(.L_x_358) ;  /* 0x00000dd000007945 */ /* 0x000fe20003800000 */
[----:B------:R-:W-:Y:S01]  /*10600*/  ULDC UR7, c[0x0][0x658] ;  /* 0x0001960000077ab9 */ /* 0x000fe20000000800 */
[----:B------:R-:W-:Y:S01]  /*10610*/  UMOV UR10, 0x1 ;  /* 0x00000001000a7882 */ /* 0x000fe20000000000 */
[----:B------:R-:W-:Y:S01]  /*10620*/  UMOV UR8, 0xffffffff ;  /* 0xffffffff00087882 */ /* 0x000fe20000000000 */
[----:B------:R-:W-:Y:S01]  /*10630*/  UIADD3 UR4, UR5, -0x1, URZ ;  /* 0xffffffff05047890 */ /* 0x000fe2000fffe03f */
[----:B------:R-:W-:Y:S01]  /*10640*/  IMAD.MOV.U32 R0, RZ, RZ, 0x1 ;  /* 0x00000001ff007424 */ /* 0x000fe200078e00ff */
[----:B------:R-:W-:Y:S01]  /*10650*/  USHF.L.U32 UR5, UR10, UR7, URZ ;  /* 0x000000070a057299 */ /* 0x000fe2000800063f */
[----:B------:R-:W-:Y:S01]  /*10660*/  IMAD.MOV.U32 R11, RZ, RZ, 0x1 ;  /* 0x00000001ff0b7424 */ /* 0x000fe200078e00ff */
[----:B------:R-:W-:Y:S01]  /*10670*/  ULDC UR6, c[0x0][0xc] ;  /* 0x0000030000067ab9 */ /* 0x000fe20000000800 */
[----:B------:R-:W-:Y:S01]  /*10680*/  USHF.L.U32 UR11, UR8, UR7, URZ ;  /* 0x00000007080b7299 */ /* 0x000fe2000800063f */
[----:B------:R-:W-:Y:S01]  /*10690*/  IMAD.MOV.U32 R10, RZ, RZ, RZ ;  /* 0x000000ffff0a7224 */ /* 0x000fe200078e00ff */
[----:B------:R-:W-:Y:S01]  /*106a0*/  USHF.R.S32.HI UR10, URZ, 0x1f, UR9 ;  /* 0x0000001f3f0a7899 */ /* 0x000fe20008011409 */
[----:B------:R-:W-:Y:S01]  /*106b0*/  ULDC UR7, c[0x0][0x10] ;  /* 0x0000040000077ab9 */ /* 0x000fe20000000800 */
[----:B------:R-:W-:Y:S01]  /*106c0*/  ULDC UR8, c[0x0][0x14] ;  /* 0x0000050000087ab9 */ /* 0x000fe20000000800 */
[----:B------:R-:W-:-:S02]  /*106d0*/  UIMAD.WIDE.U32 UR6, UR6, UR7, URZ ;  /* 0x00000007060672a5 */ /* 0x000fc4000f8e003f */
[----:B------:R-:W-:Y:S02]  /*106e0*/  ULEA.HI UR10, UR10, UR9, URZ, 0x7 ;  /* 0x000000090a0a7291 */ /* 0x000fe4000f8f383f */
[----:B------:R-:W-:Y:S02]  /*106f0*/  UIMAD.WIDE.U32 UR30, UR6, UR8, URZ ;  /* 0x00000008061e72a5 */ /* 0x000fe4000f8e003f */
[----:B------:R-:W-:Y:S02]  /*10700*/  UIMAD UR13, UR7, UR8, URZ ;  /* 0x00000008070d72a4 */ /* 0x000fe4000f8e023f */
[----:B------:R-:W-:Y:S02]  /*10710*/  USHF.R.S32.HI UR6, URZ, 0x7, UR10 ;  /* 0x000000073f067899 */ /* 0x000fe4000801140a */
[----:B------:R-:W-:Y:S02]  /*10720*/  ULOP3.LUT UR21, UR38, 0x2, URZ, 0xfc, !UPT ;  /* 0x0000000226157892 */ /* 0x000fe4000f8efc3f */
[----:B------:R-:W-:Y:S01]  /*10730*/  ULOP3.LUT UR7, URZ, UR11, URZ, 0x33, !UPT ;  /* 0x0000000b3f077292 */ /* 0x000fe2000f8e333f */
[----:B0-----:R-:W-:Y:S01]  /*10740*/  LOP3.LUT R3, R3, 0x1, RZ, 0xc0, !PT ;  /* 0x0000000103037812 */ /* 0x001fe200078ec0ff */
[----:B------:R-:W-:-:S02]  /*10750*/  UIADD3 UR13, UR31, UR13, URZ ;  /* 0x0000000d1f0d7290 */ /* 0x000fc4000fffe03f */
[----:B------:R-:W-:Y:S01]  /*10760*/  UIADD3 UR29, UR6, 0x1, URZ ;  /* 0x00000001061d7890 */ /* 0x000fe2000fffe03f */
[----:B------:R-:W-:-:S11]  /*10770*/  ULDC.64 UR40, c[0x0][0x198] ;  /* 0x0000660000287ab9 */ /* 0x000fd60000000a00 */
.L_x_369:
[----:B------:R-:W-:-:S03]  /*10780*/  UMOV UR8, 0xffffffff ;  /* 0xffffffff00087882 */ /* 0x000fc60000000000 */
[----:B------:R-:W-:Y:S05]  /*10790*/  BRA.DIV UR8, `(.L_x_359) ;  /* 0x0000000e08b47947 */ /* 0x000fea000b800000 */
[----:B------:R-:W-:-:S13]  /*107a0*/  ELECT P6, URZ, PT ;  /* 0x00000000003f782f */ /* 0x000fda00038c0000 */
.L_x_378:
[----:B------:R-:W0:Y:S01]  /*107b0*/  LDC R5, c[0x0][0x28c] ;  /* 0x0000a300ff057b82 */ /* 0x000e220000000800 */
[----:B------:R-:W-:Y:S01]  /*107c0*/  BSSY B1, `(.L_x_360) ;  /* 0x0000047000017945 */ /* 0x000fe20003800000 */
[----:B0-----:R-:W-:-:S13]  /*107d0*/  ISETP.LT.OR P6, PT, R5, 0x1, !P6 ;  /* 0x000000010500780c */ /* 0x001fda00077c1670 */
[----:B------:R-:W-:Y:S05]  /*107e0*/  @P6 BRA `(.L_x_361) ;  /* 0x0000000400106947 */ /* 0x000fea0003800000 */
[----:B------:R-:W-:Y:S02]  /*107f0*/  IMAD R5, R6, 0x2, R3 ;  /* 0x0000000206057824 */ /* 0x000fe400078e0203 */
[----:B------:R-:W-:Y:S02]  /*10800*/  IMAD.SHL.U32 R9, R4, 0x100, RZ ;  /* 0x0000010004097824 */ /* 0x000fe400078e00ff */
[----:B------:R-:W-:Y:S02]  /*10810*/  IMAD.MOV.U32 R15, RZ, RZ, RZ ;  /* 0x000000ffff0f7224 */ /* 0x000fe400078e00ff */
[----:B------:R-:W-:Y:S02]  /*10820*/  IMAD.U32 R18, RZ, RZ, UR29 ;  /* 0x0000001dff127e24 */ /* 0x000fe4000f8e00ff */
[----:B------:R-:W-:Y:S02]  /*10830*/  IMAD.MOV.U32 R4, RZ, RZ, R11 ;  /* 0x000000ffff047224 */ /* 0x000fe400078e000b */
[----:B------:R-:W-:-:S02]  /*10840*/  IMAD.MOV.U32 R6, RZ, RZ, R10 ;  /* 0x000000ffff067224 */ /* 0x000fc400078e000a */
[----:B------:R-:W-:-:S07]  /*10850*/  IMAD R12, R5, 0x50, RZ ;  /* 0x00000050050c7824 */ /* 0x000fce00078e02ff */
.L_x_364:
[----:B------:R-:W0:Y:S01]  /*10860*/  S2R R14, SR_CgaCtaId ;  /* 0x00000000000e7919 */ /* 0x000e220000008800 */
[----:B------:R-:W-:Y:S02]  /*10870*/  MOV R5, 0x400 ;  /* 0x0000040000057802 */ /* 0x000fe40000000f00 */
[----:B------:R-:W-:-:S13]  /*10880*/  LOP3.LUT P1, RZ, R2, 0x7f, RZ, 0xc0, !PT ;  /* 0x0000007f02ff7812 */ /* 0x000fda000782c0ff */
[----:B------:R-:W1:Y:S01]  /*10890*/  @!P1 LDC R7, c[0x0][0x500] ;  /* 0x00014000ff079b82 */ /* 0x000e620000000800 */
[----:B0-----:R-:W-:Y:S02]  /*108a0*/  LEA R13, R14, R5, 0x18 ;  /* 0x000000050e0d7211 */ /* 0x001fe400078ec0ff */
[----:B------:R-:W-:-:S03]  /*108b0*/  SHF.L.U32 R5, R4, 0x1f, RZ ;  /* 0x0000001f04057819 */ /* 0x000fc600000006ff */
[----:B------:R-:W-:-:S04]  /*108c0*/  IMAD R14, R6, 0x8, R13 ;  /* 0x00000008060e7824 */ /* 0x000fc800078e020d */
[----:B------:R-:W0:Y:S02]  /*108d0*/  SYNCS.PHASECHK.TRANS64.TRYWAIT P0, [R14+URZ+0x10], R5 ;  /* 0x000010050e0075a7 */ /* 0x000e24000800017f */
[----:B01----:R-:W-:Y:S05]  /*108e0*/  @!P0 BRA `(.L_x_362) ;  /* 0x0000000c00808947 */ /* 0x003fea0003800000 */
.L_x_379:
[----:B------:R-:W-:Y:S01]  /*108f0*/  UPRMT UR8, UR21, 0x9910, URZ ;  /* 0x0000991015087896 */ /* 0x000fe2000800003f */
[----:B------:R1:W-:Y:S03]  /*10900*/  @!P1 SYNCS.ARRIVE.TRANS64 RZ, [R14+URZ], R7 ;  /* 0x000000070eff99a7 */ /* 0x0003e6000800003f */
[----:B------:R-:W-:-:S06]  /*10910*/  UISETP.NE.AND UP0, UPT, UR8, 0x2, UPT ;  /* 0x000000020800788c */ /* 0x000fcc000bf05270 */
[----:B------:R-:W-:-:S13]  /*10920*/  PLOP3.LUT P0, PT, PT, PT, UP0, 0x80, 0x0 ;  /* 0x000000000000781c */ /* 0x000fda0003f0f008 */
[----:B-1----:R-:W-:Y:S05]  /*10930*/  @P0 BRA `(.L_x_363) ;  /* 0x0000000000040947 */ /* 0x002fea0003800000 */
[----:B------:R-:W-:Y:S01]  /*10940*/  BPT.TRAP 0x1 ;  /* 0x000000040000795c */ /* 0x000fe20000300000 */
.L_x_363:
[C---:B0-----:R-:W-:Y:S01]  /*10950*/  IMAD R5, R6.reuse, 0x4, R3 ;  /* 0x0000000406057824 */ /* 0x041fe200078e0203 */
[----:B------:R-:W-:Y:S01]  /*10960*/  R2UR UR34, R15 ;  /* 0x000000000f2272ca */ /* 0x000fe200000e0000 */
[--C-:B------:R-:W-:Y:S01]  /*10970*/  IMAD R7, R6, 0x10000, R13.reuse ;  /* 0x0001000006077824 */ /* 0x100fe200078e020d */
[----:B------:R-:W-:Y:S01]  /*10980*/  R2UR UR33, R14 ;  /* 0x000000000e2172ca */ /* 0x000fe200000e0000 */
[----:B------:R-:W-:Y:S01]  /*10990*/  IMAD R5, R5, 0x1400, RZ ;  /* 0x0000140005057824 */ /* 0x000fe200078e02ff */
[----:B------:R-:W-:Y:S01]  /*109a0*/  R2UR UR36, R8 ;  /* 0x00000000082472ca */ /* 0x000fe200000e0000 */
[----:B------:R-:W-:Y:S01]  /*109b0*/  VIADD R18, R18, 0xffffffff ;  /* 0xffffffff12127836 */ /* 0x000fe20000000000 */
[----:B------:R-:W-:Y:S01]  /*109c0*/  R2UR UR24, R7 ;  /* 0x00000000071872ca */ /* 0x000fe200000e0000 */
[----:B------:R-:W-:Y:S01]  /*109d0*/  IMAD R5, R5, 0x2, R13 ;  /* 0x0000000205057824 */ /* 0x000fe200078e020d */
[----:B------:R-:W-:Y:S01]  /*109e0*/  R2UR UR35, R9 ;  /* 0x00000000092372ca */ /* 0x000fe200000e0000 */
[----:B------:R-:W-:Y:S01]  /*109f0*/  UIADD3 UR14, UP0, UR40, 0xf0, URZ ;  /* 0x000000f0280e7890 */ /* 0x000fe2000ff1e03f */
[----:B------:R-:W-:Y:S01]  /*10a00*/  R2UR UR19, R12 ;  /* 0x000000000c1372ca */ /* 0x000fe200000e0000 */
[----:B------:R-:W-:Y:S01]  /*10a10*/  UIADD3 UR42, UP1, UR40, 0x1f0, URZ ;  /* 0x000001f0282a7890 */ /* 0x000fe2000ff3e03f */
[----:B------:R-:W-:Y:S01]  /*10a20*/  R2UR UR8, R5 ;  /* 0x00000000050872ca */ /* 0x000fe200000e0000 */
[----:B------:R-:W-:Y:S01]  /*10a30*/  UIADD3.X UR15, URZ, UR41, URZ, UP0, !UPT ;  /* 0x000000293f0f7290 */ /* 0x000fe200087fe43f */
[----:B------:R-:W-:Y:S01]  /*10a40*/  ISETP.GT.AND P1, PT, R18, 0x1, PT ;  /* 0x000000011200780c */ /* 0x000fe20003f24270 */
[----:B------:R-:W-:Y:S01]  /*10a50*/  UIADD3 UR26, UR34, 0x40, URZ ;  /* 0x00000040221a7890 */ /* 0x000fe2000fffe03f */
[----:B------:R-:W-:Y:S01]  /*10a60*/  VIADD R6, R6, 0x1 ;  /* 0x0000000106067836 */ /* 0x000fe20000000000 */
[----:B------:R-:W-:Y:S01]  /*10a70*/  UIADD3.X UR43, URZ, UR41, URZ, UP1, !UPT ;  /* 0x000000293f2b7290 */ /* 0x000fe20008ffe43f */
[----:B------:R-:W-:Y:S01]  /*10a80*/  VIADD R15, R15, 0x80 ;  /* 0x000000800f0f7836 */ /* 0x000fe20000000000 */
[----:B------:R-:W-:-:S02]  /*10a90*/  UIADD3 UR32, UR24, 0x100, URZ ;  /* 0x0000010018207890 */ /* 0x000fc4000fffe03f */
[----:B------:R-:W-:Y:S01]  /*10aa0*/  UIADD3 UR24, UR24, 0x8100, URZ ;  /* 0x0000810018187890 */ /* 0x000fe2000fffe03f */
[----:B------:R-:W-:Y:S01]  /*10ab0*/  ISETP.NE.AND P0, PT, R6, 0x2, PT ;  /* 0x000000020600780c */ /* 0x000fe20003f05270 */
[----:B------:R-:W-:Y:S01]  /*10ac0*/  UMOV UR22, 0x0 ;  /* 0x0000000000167882 */ /* 0x000fe20000000000 */
[----:B------:R-:W-:Y:S01]  /*10ad0*/  UMOV UR23, 0x10000000 ;  /* 0x1000000000177882 */ /* 0x000fe20000000000 */
[----:B------:R-:W-:Y:S01]  /*10ae0*/  UIADD3 UR16, UR8, 0x20100, URZ ;  /* 0x0002010008107890 */ /* 0x000fe2000fffe03f */
[----:B------:R-:W-:Y:S01]  /*10af0*/  SEL R5, RZ, 0x1, P0 ;  /* 0x00000001ff057807 */ /* 0x000fe20000000000 */
[----:B------:R-:W-:Y:S01]  /*10b00*/  UIADD3 UR8, UR8, 0x25100, URZ ;  /* 0x0002510008087890 */ /* 0x000fe2000fffe03f */
[----:B------:R0:W-:Y:S01]  /*10b10*/  UTMALDG.3D [UR32], [UR14], desc[UR22] ;  /* 0x000016200e0075b4 */ /* 0x0001e20008011000 */
[----:B------:R-:W-:Y:S01]  /*10b20*/  UMOV UR25, UR33 ;  /* 0x0000002100197c82 */ /* 0x000fe20008000000 */
[----:B------:R-:W-:Y:S01]  /*10b30*/  UMOV UR28, UR36 ;  /* 0x00000024001c7c82 */ /* 0x000fe20008000000 */
        /* <DEDUP_REMOVED lines=8> */
[----:B------:R0:W-:Y:S01]  /*10bc0*/  UTMALDG.3D [UR24], [UR14], desc[UR22] ;  /* 0x000016180e0075b4 */ /* 0x0001e20008011000 */
[----:B------:R-:W-:Y:S01]  /*10bd0*/  UMOV UR10, UR26 ;  /* 0x0000001a000a7c82 */ /* 0x000fe20008000000 */
[----:B------:R-:W-:-:S02]  /*10be0*/  LOP3.LUT R4, R4, R5, RZ, 0x3c, !PT ;  /* 0x0000000504047212 */ /* 0x000fc400078e3cff */
[----:B------:R-:W-:Y:S01]  /*10bf0*/  SEL R6, R6, RZ, P0 ;  /* 0x000000ff06067207 */ /* 0x000fe20000000000 */
[----:B------:R0:W-:Y:S01]  /*10c00*/  UTMALDG.3D.MULTICAST [UR16], [UR42], UR37, desc[UR22] ;  /* 0x000016102a0073b4 */ /* 0x0001e20008011825 */
[----:B------:R0:W-:Y:S02]  /*10c10*/  UTMALDG.3D.MULTICAST [UR8], [UR42], UR37, desc[UR22] ;  /* 0x000016082a0073b4 */ /* 0x0001e40008011825 */
[----:B0-----:R-:W-:Y:S05]  /*10c20*/  @P1 BRA `(.L_x_364) ;  /* 0xfffffffc000c1947 */ /* 0x001fea000383ffff */
.L_x_361:
[----:B------:R-:W-:Y:S05]  /*10c30*/  BSYNC B1 ;  /* 0x0000000000017941 */ /* 0x000fea0003800000 */
.L_x_360:
[----:B------:R-:W-:Y:S01]  /*10c40*/  LOP3.LUT P2, RZ, R0, 0xff, RZ, 0xc0, !PT ;  /* 0x000000ff00ff7812 */ /* 0x000fe2000784c0ff */
[----:B------:R-:W-:Y:S01]  /*10c50*/  VIADD R10, R10, UR6 ;  /* 0x000000060a0a7c36 */ /* 0x000fe20008000000 */
[----:B------:R-:W-:Y:S01]  /*10c60*/  ULDC.64 UR8, c[0x0][0x650] ;  /* 0x0001940000087ab9 */ /* 0x000fe20000000a00 */
[----:B------:R-:W-:Y:S01]  /*10c70*/  IMAD.U32 R6, RZ, RZ, UR6 ;  /* 0x00000006ff067e24 */ /* 0x000fe2000f8e00ff */
[----:B------:R-:W-:Y:S01]  /*10c80*/  BSSY B1, `(.L_x_365) ;  /* 0x0000071000017945 */ /* 0x000fe20003800000 */
[----:B------:R-:W-:Y:S01]  /*10c90*/  IMAD.MOV.U32 R8, RZ, RZ, -0x1 ;  /* 0xffffffffff087424 */ /* 0x000fe200078e00ff */
[----:B------:R-:W-:Y:S02]  /*10ca0*/  SHF.R.U32.HI R0, RZ, 0x1, R10 ;  /* 0x00000001ff007819 */ /* 0x000fe4000001160a */
[----:B------:R-:W-:Y:S02]  /*10cb0*/  ISETP.GT.U32.AND P0, PT, R10, 0x1, PT ;  /* 0x000000010a00780c */ /* 0x000fe40003f04070 */
[----:B------:R-:W-:-:S02]  /*10cc0*/  LOP3.LUT R0, R0, 0x1, RZ, 0xc0, !PT ;  /* 0x0000000100007812 */ /* 0x000fc400078ec0ff */
[----:B------:R-:W-:Y:S01]  /*10cd0*/  ISETP.LT.U32.AND P0, PT, R6, 0x2, P0 ;  /* 0x000000020600780c */ /* 0x000fe20000701070 */
[----:B------:R-:W0:Y:S01]  /*10ce0*/  @P2 S2R R5, SR_CgaCtaId ;  /* 0x0000000000052919 */ /* 0x000e220000008800 */
[----:B------:R-:W-:Y:S01]  /*10cf0*/  @P2 MOV R4, 0x400 ;  /* 0x0000040000042802 */ /* 0x000fe20000000f00 */
[----:B------:R-:W-:Y:S01]  /*10d00*/  IMAD.MOV.U32 R6, RZ, RZ, -0x1 ;  /* 0xffffffffff067424 */ /* 0x000fe200078e00ff */
[----:B------:R-:W-:Y:S01]  /*10d10*/  ISETP.NE.U32.AND P1, PT, R0, 0x1, PT ;  /* 0x000000010000780c */ /* 0x000fe20003f25070 */
[----:B------:R-:W-:Y:S01]  /*10d20*/  IMAD.U32 R0, RZ, RZ, UR6 ;  /* 0x00000006ff007e24 */ /* 0x000fe2000f8e00ff */
[----:B------:R-:W-:-:S04]  /*10d30*/  LOP3.LUT R10, R10, 0x1, RZ, 0xc0, !PT ;  /* 0x000000010a0a7812 */ /* 0x000fc800078ec0ff */
[----:B------:R-:W-:Y:S02]  /*10d40*/  ISETP.GT.U32.AND P1, PT, R0, 0x1, !P1 ;  /* 0x000000010000780c */ /* 0x000fe40004f24070 */
[----:B------:R-:W-:Y:S02]  /*10d50*/  SEL R0, RZ, 0x1, !P0 ;  /* 0x00000001ff007807 */ /* 0x000fe40004000000 */
[----:B0-----:R-:W-:Y:S02]  /*10d60*/  @P2 LEA R4, R5, R4, 0x18 ;  /* 0x0000000405042211 */ /* 0x001fe400078ec0ff */
[----:B------:R-:W-:Y:S02]  /*10d70*/  PRMT R5, RZ, 0x7610, R5 ;  /* 0x00007610ff057816 */ /* 0x000fe40000000005 */
[----:B------:R0:W-:Y:S01]  /*10d80*/  @P2 SYNCS.ARRIVE.TRANS64.A1T0 RZ, [R4+URZ+0x38], RZ ;  /* 0x000038ff04ff29a7 */ /* 0x0001e2000810003f */
[----:B------:R-:W-:-:S04]  /*10d90*/  IADD3 R16, P2, R16, UR30, RZ ;  /* 0x0000001e10107c10 */ /* 0x000fc8000ff5e0ff */
[----:B------:R-:W-:Y:S02]  /*10da0*/  IADD3.X R17, R17, UR13, RZ, P2, !PT ;  /* 0x0000000d11117c10 */ /* 0x000fe400097fe4ff */
[----:B------:R-:W-:Y:S02]  /*10db0*/  ISETP.GE.U32.AND P2, PT, R16, UR8, PT ;  /* 0x0000000810007c0c */ /* 0x000fe4000bf46070 */
[----:B0-----:R-:W-:Y:S02]  /*10dc0*/  SEL R4, RZ, 0x1, !P1 ;  /* 0x00000001ff047807 */ /* 0x001fe40004800000 */
[----:B------:R-:W-:Y:S02]  /*10dd0*/  ISETP.GE.U32.AND.EX P0, PT, R17, UR9, PT, P2 ;  /* 0x0000000911007c0c */ /* 0x000fe4000bf06120 */
[--C-:B------:R-:W-:Y:S01]  /*10de0*/  LOP3.LUT R11, R4, R11, R0.reuse, 0x96, !PT ;  /* 0x0000000b040b7212 */ /* 0x100fe200078e9600 */
[----:B------:R-:W-:Y:S01]  /*10df0*/  IMAD.MOV.U32 R4, RZ, RZ, -0x1 ;  /* 0xffffffffff047424 */ /* 0x000fe200078e00ff */
[----:B------:R-:W-:-:S09]  /*10e00*/  PRMT R0, RZ, 0x7610, R0 ;  /* 0x00007610ff007816 */ /* 0x000fd20000000000 */
[----:B------:R-:W-:Y:S05]  /*10e10*/  @P0 BRA `(.L_x_366) ;  /* 0x00000004005c0947 */ /* 0x000fea0003800000 */
[----:B------:R-:W-:Y:S01]  /*10e20*/  ULDC.64 UR8, c[0x0][0x628] ;  /* 0x00018a0000087ab9 */ /* 0x000fe20000000a00 */
[----:B------:R-:W0:Y:S01]  /*10e30*/  S2R R13, SR_CTAID.X ;  /* 0x00000000000d7919 */ /* 0x000e220000002500 */
[----:B------:R-:W-:Y:S01]  /*10e40*/  ISETP.NE.U32.AND P0, PT, RZ, UR8, PT ;  /* 0x00000008ff007c0c */ /* 0x000fe2000bf05070 */
[----:B------:R-:W-:Y:S01]  /*10e50*/  ULDC UR11, c[0x0][0x630] ;  /* 0x00018c00000b7ab9 */ /* 0x000fe20000000800 */
[----:B------:R-:W-:Y:S01]  /*10e60*/  IMAD.MOV.U32 R4, RZ, RZ, R16 ;  /* 0x000000ffff047224 */ /* 0x000fe200078e0010 */
[----:B------:R-:W1:Y:S01]  /*10e70*/  S2R R12, SR_CTAID.Y ;  /* 0x00000000000c7919 */ /* 0x000e620000002600 */
[----:B------:R-:W-:Y:S01]  /*10e80*/  ISETP.NE.AND.EX P0, PT, RZ, UR9, PT, P0 ;  /* 0x00000009ff007c0c */ /* 0x000fe2000bf05300 */
[----:B------:R-:W-:-:S12]  /*10e90*/  IMAD.MOV.U32 R5, RZ, RZ, R17 ;  /* 0x000000ffff057224 */ /* 0x000fd800078e0011 */
[----:B------:R-:W-:Y:S05]  /*10ea0*/  @!P0 BRA `(.L_x_367) ;  /* 0x0000000000288947 */ /* 0x000fea0003800000 */
[----:B------:R-:W-:Y:S02]  /*10eb0*/  ULDC UR10, c[0x0][0x634] ;  /* 0x00018d00000a7ab9 */ /* 0x000fe40000000800 */
[----:B------:R-:W-:-:S05]  /*10ec0*/  IADD3 R9, P0, R16, UR10, RZ ;  /* 0x0000000a10097c10 */ /* 0x000fca000ff1e0ff */
[----:B------:R-:W-:-:S04]  /*10ed0*/  IMAD.X R15, RZ, RZ, R17, P0 ;  /* 0x000000ffff0f7224 */ /* 0x000fc800000e0611 */
[----:B------:R-:W-:-:S04]  /*10ee0*/  IMAD.WIDE.U32 R6, R15, UR8, RZ ;  /* 0x000000080f067c25 */ /* 0x000fc8000f8e00ff */
[----:B------:R-:W-:-:S04]  /*10ef0*/  IMAD.WIDE.U32 R6, P0, R9, UR9, R6 ;  /* 0x0000000909067c25 */ /* 0x000fc8000f800006 */
[----:B------:R-:W-:-:S04]  /*10f00*/  IMAD.WIDE.U32 R8, R9, UR8, RZ ;  /* 0x0000000809087c25 */ /* 0x000fc8000f8e00ff */
[----:B------:R-:W-:Y:S01]  /*10f10*/  IMAD.X R5, RZ, RZ, RZ, P0 ;  /* 0x000000ffff057224 */ /* 0x000fe200000e06ff */
[----:B------:R-:W-:Y:S01]  /*10f20*/  IADD3 RZ, P0, R9, R6, RZ ;  /* 0x0000000609ff7210 */ /* 0x000fe20007f1e0ff */
[----:B------:R-:W-:-:S04]  /*10f30*/  IMAD.MOV.U32 R4, RZ, RZ, R7 ;  /* 0x000000ffff047224 */ /* 0x000fc800078e0007 */
[----:B------:R-:W-:-:S08]  /*10f40*/  IMAD.WIDE.U32.X R4, R15, UR9, R4, P0 ;  /* 0x000000090f047c25 */ /* 0x000fd000080e0404 */
.L_x_367:
[--C-:B------:R-:W-:Y:S01]  /*10f50*/  SHF.R.U64 R8, R4, UR11, R5.reuse ;  /* 0x0000000b04087c19 */ /* 0x100fe20008001205 */
[----:B------:R-:W-:Y:S01]  /*10f60*/  ULDC.64 UR8, c[0x0][0x620] ;  /* 0x0001880000087ab9 */ /* 0x000fe20000000a00 */
[----:B------:R-:W-:Y:S01]  /*10f70*/  SHF.R.U32.HI R4, RZ, UR11, R5 ;  /* 0x0000000bff047c19 */ /* 0x000fe20008011605 */
[----:B------:R-:W2:Y:S01]  /*10f80*/  LDC R20, c[0x0][0x144] ;  /* 0x00005100ff147b82 */ /* 0x000ea20000000800 */
[----:B------:R-:W-:Y:S01]  /*10f90*/  IADD3 R7, P0, RZ, -R8, RZ ;  /* 0x80000008ff077210 */ /* 0x000fe20007f1e0ff */
[----:B------:R-:W-:Y:S01]  /*10fa0*/  ULDC.64 UR14, c[0x0][0x640] ;  /* 0x00019000000e7ab9 */ /* 0x000fe20000000a00 */
[----:B------:R-:W-:Y:S01]  /*10fb0*/  ULDC UR10, c[0x0][0x608] ;  /* 0x00018200000a7ab9 */ /* 0x000fe20000000800 */
[----:B------:R-:W-:Y:S02]  /*10fc0*/  UISETP.NE.AND UP0, UPT, UR39, URZ, UPT ;  /* 0x0000003f2700728c */ /* 0x000fe4000bf05270 */
[----:B------:R-:W-:Y:S01]  /*10fd0*/  IMAD.X R4, RZ, RZ, ~R4, P0 ;  /* 0x000000ffff047224 */ /* 0x000fe200000e0e04 */
[----:B------:R-:W-:Y:S01]  /*10fe0*/  ISETP.NE.U32.AND P0, PT, RZ, UR14, PT ;  /* 0x0000000eff007c0c */ /* 0x000fe2000bf05070 */
[----:B------:R-:W3:Y:S02]  /*10ff0*/  LDC R15, c[0x0][0x148] ;  /* 0x00005200ff0f7b82 */ /* 0x000ee40000000800 */
[----:B------:R-:W-:Y:S01]  /*11000*/  IMAD R6, R4, UR8, RZ ;  /* 0x0000000804067c24 */ /* 0x000fe2000f8e02ff */
[----:B------:R-:W-:Y:S01]  /*11010*/  ISETP.NE.AND.EX P0, PT, RZ, UR15, PT, P0 ;  /* 0x0000000fff007c0c */ /* 0x000fe2000bf05300 */
[----:B------:R-:W-:Y:S01]  /*11020*/  IMAD.WIDE.U32 R4, R7, UR8, R16 ;  /* 0x0000000807047c25 */ /* 0x000fe2000f8e0010 */
[----:B------:R-:W-:Y:S01]  /*11030*/  ULDC UR8, c[0x0][0x150] ;  /* 0x0000540000087ab9 */ /* 0x000fe20000000800 */
[----:B------:R-:W-:-:S02]  /*11040*/  PLOP3.LUT P2, PT, PT, PT, UP0, 0x80, 0x0 ;  /* 0x000000000000781c */ /* 0x000fc40003f4f008 */
[----:B------:R-:W-:Y:S01]  /*11050*/  IMAD R7, R7, UR9, R6 ;  /* 0x0000000907077c24 */ /* 0x000fe2000f8e0206 */
[----:B0-----:R-:W-:Y:S01]  /*11060*/  I2FP.F32.U32 R6, R13 ;  /* 0x0000000d00067245 */ /* 0x001fe20000201000 */
[----:B------:R-:W-:Y:S02]  /*11070*/  ULDC UR9, c[0x0][0x154] ;  /* 0x0000550000097ab9 */ /* 0x000fe40000000800 */
[----:B------:R-:W-:Y:S02]  /*11080*/  IMAD.IADD R5, R5, 0x1, R7 ;  /* 0x0000000105057824 */ /* 0x000fe400078e0207 */
[----:B------:R-:W-:Y:S01]  /*11090*/  FMUL R6, R6, UR8 ;  /* 0x0000000806067c20 */ /* 0x000fe20008400000 */
[----:B------:R-:W-:Y:S02]  /*110a0*/  ULDC UR8, c[0x0][0x618] ;  /* 0x0001860000087ab9 */ /* 0x000fe40000000800 */
[--C-:B------:R-:W-:Y:S02]  /*110b0*/  SHF.R.U64 R9, R4, UR8, R5.reuse ;  /* 0x0000000804097c19 */ /* 0x100fe40008001205 */
[----:B-1----:R-:W-:Y:S01]  /*110c0*/  I2FP.F32.U32 R4, R12 ;  /* 0x0000000c00047245 */ /* 0x002fe20000201000 */
[----:B------:R-:W0:Y:S04]  /*110d0*/  F2I.U32.TRUNC.NTZ R6, R6 ;  /* 0x0000000600067305 */ /* 0x000e28000020f000 */
[----:B------:R-:W-:Y:S01]  /*110e0*/  FMUL R7, R4, UR9 ;  /* 0x0000000904077c20 */ /* 0x000fe20008400000 */
[----:B------:R-:W-:Y:S01]  /*110f0*/  SHF.R.U32.HI R4, RZ, UR8, R5 ;  /* 0x00000008ff047c19 */ /* 0x000fe20008011605 */
[----:B------:R-:W-:-:S02]  /*11100*/  ULDC UR8, c[0x0][0x658] ;  /* 0x0001960000087ab9 */ /* 0x000fc40000000800 */
[----:B------:R1:W4:Y:S01]  /*11110*/  F2I.U32.TRUNC.NTZ R19, R7 ;  /* 0x0000000700137305 */ /* 0x000322000020f000 */
[--C-:B------:R-:W-:Y:S02]  /*11120*/  SHF.R.U64 R18, R9, UR10, R4.reuse ;  /* 0x0000000a09127c19 */ /* 0x100fe40008001204 */
[----:B------:R-:W-:Y:S01]  /*11130*/  SHF.R.U32.HI R5, RZ, UR10, R4 ;  /* 0x0000000aff057c19 */ /* 0x000fe20008011604 */
[----:B0-----:R-:W-:-:S03]  /*11140*/  IMAD.MOV R4, RZ, RZ, -R6 ;  /* 0x000000ffff047224 */ /* 0x001fc600078e0a06 */
[--C-:B------:R-:W-:Y:S02]  /*11150*/  SHF.R.U64 R14, R18, UR8, R5.reuse ;  /* 0x00000008120e7c19 */ /* 0x100fe40008001205 */
[----:B------:R-:W-:Y:S01]  /*11160*/  SHF.R.U32.HI R6, RZ, UR8, R5 ;  /* 0x00000008ff067c19 */ /* 0x000fe20008011605 */
[----:B--2---:R-:W-:Y:S02]  /*11170*/  IMAD R21, R20, R4, R13 ;  /* 0x0000000414157224 */ /* 0x004fe400078e020d */
[----:B------:R-:W-:Y:S02]  /*11180*/  IMAD.MOV.U32 R4, RZ, RZ, R14 ;  /* 0x000000ffff047224 */ /* 0x000fe400078e000e */
[----:B------:R-:W-:Y:S01]  /*11190*/  IMAD.MOV.U32 R5, RZ, RZ, R6 ;  /* 0x000000ffff057224 */ /* 0x000fe200078e0006 */
[----:B-1--4-:R-:W-:Y:S06]  /*111a0*/  @!P0 BRA `(.L_x_368) ;  /* 0x0000000000288947 */ /* 0x012fec0003800000 */
[----:B------:R-:W-:Y:S02]  /*111b0*/  ULDC UR8, c[0x0][0x64c] ;  /* 0x0001930000087ab9 */ /* 0x000fe40000000800 */
[----:B------:R-:W-:-:S05]  /*111c0*/  IADD3 R5, P0, R14, UR8, RZ ;  /* 0x000000080e057c10 */ /* 0x000fca000ff1e0ff */
[----:B------:R-:W-:-:S04]  /*111d0*/  IMAD.X R13, RZ, RZ, R6, P0 ;  /* 0x000000ffff0d7224 */ /* 0x000fc800000e0606 */
[----:B------:R-:W-:-:S04]  /*111e0*/  IMAD.WIDE.U32 R6, R13, UR14, RZ ;  /* 0x0000000e0d067c25 */ /* 0x000fc8000f8e00ff */
[----:B------:R-:W-:-:S04]  /*111f0*/  IMAD.WIDE.U32 R6, P0, R5, UR15, R6 ;  /* 0x0000000f05067c25 */ /* 0x000fc8000f800006 */
[----:B------:R-:W-:-:S04]  /*11200*/  IMAD.WIDE.U32 R4, R5, UR14, RZ ;  /* 0x0000000e05047c25 */ /* 0x000fc8000f8e00ff */
[----:B------:R-:W-:Y:S01]  /*11210*/  IMAD.MOV.U32 R4, RZ, RZ, R7 ;  /* 0x000000ffff047224 */ /* 0x000fe200078e0007 */
[----:B------:R-:W-:Y:S01]  /*11220*/  IADD3 RZ, P1, R5, R6, RZ ;  /* 0x0000000605ff7210 */ /* 0x000fe20007f3e0ff */
[----:B------:R-:W-:-:S04]  /*11230*/  IMAD.X R5, RZ, RZ, RZ, P0 ;  /* 0x000000ffff057224 */ /* 0x000fc800000e06ff */
[----:B------:R-:W-:-:S08]  /*11240*/  IMAD.WIDE.U32.X R4, R13, UR15, R4, P1 ;  /* 0x0000000f0d047c25 */ /* 0x000fd000088e0404 */
.L_x_368:
[----:B------:R-:W-:Y:S01]  /*11250*/  ULDC UR8, c[0x0][0x648] ;  /* 0x0001920000087ab9 */ /* 0x000fe20000000800 */
[----:B------:R-:W-:Y:S01]  /*11260*/  LOP3.LUT R18, R18, UR7, RZ, 0xc0, !PT ;  /* 0x0000000712127c12 */ /* 0x000fe2000f8ec0ff */
[----:B------:R-:W-:Y:S01]  /*11270*/  IMAD.MOV R19, RZ, RZ, -R19 ;  /* 0x000000ffff137224 */ /* 0x000fe200078e0a13 */
[----:B------:R-:W-:Y:S01]  /*11280*/  SHF.R.U64 R5, R4, UR8, R5 ;  /* 0x0000000804057c19 */ /* 0x000fe20008001205 */
[----:B------:R-:W-:Y:S01]  /*11290*/  ULDC UR8, c[0x0][0x638] ;  /* 0x00018e0000087ab9 */ /* 0x000fe20000000800 */
[----:B------:R-:W-:Y:S01]  /*112a0*/  UISETP.NE.AND UP0, UPT, UR39, URZ, UPT ;  /* 0x0000003f2700728c */ /* 0x000fe2000bf05270 */
[----:B------:R-:W-:Y:S01]  /*112b0*/  LOP3.LUT R9, R9, UR4, RZ, 0xc0, !PT ;  /* 0x0000000409097c12 */ /* 0x000fe2000f8ec0ff */
[----:B---3--:R-:W-:Y:S01]  /*112c0*/  @P2 IMAD R21, R15, R19, R12 ;  /* 0x000000130f152224 */ /* 0x008fe200078e020c */
[----:B------:R-:W-:Y:S01]  /*112d0*/  ULDC UR9, c[0x0][0x610] ;  /* 0x0001840000097ab9 */ /* 0x000fe20000000800 */
[----:B------:R-:W-:Y:S02]  /*112e0*/  IMAD.MOV R7, RZ, RZ, -R5 ;  /* 0x000000ffff077224 */ /* 0x000fe400078e0a05 */
[----:B------:R-:W-:Y:S01]  /*112f0*/  IMAD R4, R5, UR5, R18 ;  /* 0x0000000505047c24 */ /* 0x000fe2000f8e0212 */
[----:B------:R-:W-:Y:S01]  /*11300*/  PLOP3.LUT P0, PT, PT, PT, UP0, 0x40, 0x0 ;  /* 0x000000000000781c */ /* 0x000fe20003f0e808 */
[----:B------:R-:W-:Y:S01]  /*11310*/  IMAD R14, R7, UR8, R14 ;  /* 0x00000008070e7c24 */ /* 0x000fe2000f8e020e */
[----:B------:R-:W-:Y:S01]  /*11320*/  ULDC UR8, c[0x0][0x600] ;  /* 0x0001800000087ab9 */ /* 0x000fe20000000800 */
[----:B------:R-:W-:Y:S01]  /*11330*/  IMAD R4, R4, UR9, R21 ;  /* 0x0000000904047c24 */ /* 0x000fe2000f8e0215 */
[----:B------:R-:W-:Y:S01]  /*11340*/  PLOP3.LUT P1, PT, PT, PT, UP0, 0x40, 0x0 ;  /* 0x000000000000781c */ /* 0x000fe20003f2e808 */
[----:B------:R-:W-:-:S02]  /*11350*/  IMAD R7, R14, UR8, R9 ;  /* 0x000000080e077c24 */ /* 0x000fc4000f8e0209 */
[----:B------:R-:W-:-:S03]  /*11360*/  IMAD.MOV.U32 R5, RZ, RZ, 0x1 ;  /* 0x00000001ff057424 */ /* 0x000fc600078e00ff */
[----:B------:R-:W-:Y:S02]  /*11370*/  SEL R6, R7, R4, P0 ;  /* 0x0000000407067207 */ /* 0x000fe40000000000 */
[----:B------:R-:W-:-:S07]  /*11380*/  SEL R4, R4, R7, P1 ;  /* 0x0000000704047207 */ /* 0x000fce0000800000 */
.L_x_366:
[----:B------:R-:W-:Y:S05]  /*11390*/  BSYNC B1 ;  /* 0x0000000000017941 */ /* 0x000fea0003800000 */
.L_x_365:
[----:B------:R-:W-:-:S13]  /*113a0*/  LOP3.LUT P0, RZ, R5, 0xff, RZ, 0xc0, !PT ;  /* 0x000000ff05ff7812 */ /* 0x000fda000780c0ff */
[----:B------:R-:W-:Y:S05]  /*113b0*/  @P0 BRA `(.L_x_369) ;  /* 0xfffffff000f00947 */ /* 0x000fea000383ffff */
[----:B------:R-:W-:Y:S05]  /*113c0*/  BSYNC B0 ;  /* 0x0000000000007941 */ /* 0x000fea0003800000 */
.L_x_358:
[----:B------:R-:W-:-:S03]  /*113d0*/  UMOV UR8, 0xffffffff ;  /* 0xffffffff00087882 */ /* 0x000fc60000000000 */
[----:B------:R-:W-:Y:S05]  /*113e0*/  BRA.DIV UR8, `(.L_x_370) ;  /* 0x0000000208d47947 */ /* 0x000fea000b800000 */
[----:B------:R-:W-:-:S13]  /*113f0*/  ELECT P6, URZ, PT ;  /* 0x00000000003f782f */ /* 0x000fda00038c0000 */
.L_x_382:
[----:B------:R-:W-:Y:S04]  /*11400*/  BSSY B0, `(.L_x_371) ;  /* 0x000001a000007945 */ /* 0x000fe80003800000 */
[----:B------:R-:W-:Y:S05]  /*11410*/  @!P6 BRA `(.L_x_372) ;  /* 0x000000000060e947 */ /* 0x000fea0003800000 */
[----:B------:R-:W-:-:S04]  /*11420*/  ULOP3.LUT UR8, UR38, 0x2, URZ, 0xfc, !UPT ;  /* 0x0000000226087892 */ /* 0x000fc8000f8efc3f */
[----:B------:R-:W-:-:S06]  /*11430*/  UISETP.NE.AND UP0, UPT, UR8, 0x3, UPT ;  /* 0x000000030800788c */ /* 0x000fcc000bf05270 */
[----:B------:R-:W-:-:S13]  /*11440*/  PLOP3.LUT P0, PT, PT, PT, UP0, 0x80, 0x0 ;  /* 0x000000000000781c */ /* 0x000fda0003f0f008 */
[----:B------:R-:W-:Y:S05]  /*11450*/  @!P0 BRA `(.L_x_373) ;  /* 0x0000000000048947 */ /* 0x000fea0003800000 */
[----:B------:R-:W-:Y:S01]  /*11460*/  BPT.TRAP 0x1 ;  /* 0x000000040000795c */ /* 0x000fe20000300000 */
.L_x_373:
[----:B------:R-:W0:Y:S01]  /*11470*/  S2R R3, SR_CgaCtaId ;  /* 0x0000000000037919 */ /* 0x000e220000008800 */
[----:B------:R-:W-:Y:S02]  /*11480*/  MOV R0, 0x400 ;  /* 0x0000040000007802 */ /* 0x000fe40000000f00 */
[----:B------:R-:W-:Y:S02]  /*11490*/  SHF.L.U32 R2, R11, 0x1f, RZ ;  /* 0x0000001f0b027819 */ /* 0x000fe400000006ff */
[----:B0-----:R-:W-:-:S05]  /*114a0*/  LEA R3, R3, R0, 0x18 ;  /* 0x0000000003037211 */ /* 0x001fca00078ec0ff */
[----:B------:R-:W-:-:S04]  /*114b0*/  VIADD R3, R3, 0x10 ;  /* 0x0000001003037836 */ /* 0x000fc80000000000 */
[C---:B------:R-:W-:Y:S02]  /*114c0*/  IMAD R5, R10.reuse, 0x8, R3 ;  /* 0x000000080a057824 */ /* 0x040fe400078e0203 */
[----:B------:R-:W-:Y:S02]  /*114d0*/  VIADD R10, R10, 0x1 ;  /* 0x000000010a0a7836 */ /* 0x000fe40000000000 */
[----:B------:R-:W0:Y:S03]  /*114e0*/  SYNCS.PHASECHK.TRANS64.TRYWAIT P0, [R5+URZ], R2 ;  /* 0x00000002050075a7 */ /* 0x000e26000800017f */
[----:B------:R-:W-:-:S04]  /*114f0*/  ISETP.NE.AND P1, PT, R10, 0x2, PT ;  /* 0x000000020a00780c */ /* 0x000fc80003f25270 */
[----:B------:R-:W-:Y:S02]  /*11500*/  SEL R0, RZ, 0x1, P1 ;  /* 0x00000001ff007807 */ /* 0x000fe40000800000 */
[----:B------:R-:W-:Y:S02]  /*11510*/  SEL R10, R10, RZ, P1 ;  /* 0x000000ff0a0a7207 */ /* 0x000fe40000800000 */
[----:B------:R-:W-:Y:S01]  /*11520*/  LOP3.LUT R0, R11, R0, RZ, 0x3c, !PT ;  /* 0x000000000b007212 */ /* 0x000fe200078e3cff */
[----:B0-----:R-:W-:Y:S06]  /*11530*/  @!P0 BRA `(.L_x_374) ;  /* 0x0000000000a08947 */ /* 0x001fec0003800000 */
.L_x_383:
[----:B------:R-:W-:Y:S01]  /*11540*/  IMAD R3, R10, 0x8, R3 ;  /* 0x000000080a037824 */ /* 0x000fe200078e0203 */
[----:B------:R-:W-:-:S07]  /*11550*/  SHF.L.U32 R0, R0, 0x1f, RZ ;  /* 0x0000001f00007819 */ /* 0x000fce00000006ff */
.L_x_375:
[----:B-1----:R1:W2:Y:S02]  /*11560*/  SYNCS.PHASECHK.TRANS64.TRYWAIT P0, [R3+URZ], R0 ;  /* 0x00000000030075a7 */ /* 0x0022a4000800017f */
[----:B--2---:R-:W-:Y:S05]  /*11570*/  @!P0 NANOSLEEP.SYNCS 0x989680 ;  /* 0x009896800000895d */ /* 0x004fea0003900000 */
[----:B------:R-:W2:Y:S02]  /*11580*/  @!P0 SYNCS.PHASECHK.TRANS64 P0, [R3+URZ], R0 ;  /* 0x00000000030085a7 */ /* 0x000ea4000800007f */
[----:B--2---:R-:W-:Y:S05]  /*11590*/  @!P0 BRA `(.L_x_375) ;  /* 0xfffffffc00f08947 */ /* 0x004fea000383ffff */
.L_x_372:
[----:B------:R-:W-:Y:S05]  /*115a0*/  BSYNC B0 ;  /* 0x0000000000007941 */ /* 0x000fea0003800000 */
.L_x_371:
[----:B------:R-:W-:Y:S05]  /*115b0*/  EXIT ;  /* 0x000000000000794d */ /* 0x000fea0003800000 */
.L_x_21:
[----:B---3--:R3:W4:Y:S02]  /*115c0*/  SYNCS.PHASECHK.TRANS64.TRYWAIT P1, [R3+URZ], R0 ;  /* 0x00000000030075a7 */ /* 0x008724000802017f */
[----:B----4-:R-:W-:Y:S05]  /*115d0*/  @!P1 NANOSLEEP.SYNCS 0x989680 ;  /* 0x009896800000995d */ /* 0x010fea0003900000 */
[----:B------:R-:W4:Y:S02]  /*115e0*/  @!P1 SYNCS.PHASECHK.TRANS64 P1, [R3+URZ], R0 ;  /* 0x00000000030095a7 */ /* 0x000f24000802007f */
[----:B----4-:R-:W-:Y:S05]  /*115f0*/  @!P1 BRA `(.L_x_21) ;  /* 0xfffffffc00f09947 */ /* 0x010fea000383ffff */
[----:B------:R-:W-:Y:S05]  /*11600*/  BRA `(.L_x_20) ;  /* 0xffffff0000087947 */ /* 0x000fea000383ffff */
.L_x_26:
[----:B---3--:R-:W-:-:S04]  /*11610*/  IMAD.U32 R3, RZ, RZ, UR4 ;  /* 0x00000004ff037e24 */ /* 0x008fc8000f8e00ff */
[----:B------:R3:W4:Y:S03]  /*11620*/  SYNCS.PHASECHK.TRANS64.TRYWAIT P1, [R3+URZ], R0 ;  /* 0x00000000030075a7 */ /* 0x000726000802017f */
[----:B----4-:R-:W-:Y:S05]  /*11630*/  @!P1 NANOSLEEP.SYNCS 0x989680 ;  /* 0x009896800000995d */ /* 0x010fea0003900000 */
[----:B------:R-:W4:Y:S02]  /*11640*/  @!P1 SYNCS.PHASECHK.TRANS64 P1, [R3+URZ], R0 ;  /* 0x00000000030095a7 */ /* 0x000f24000802007f */
[----:B----4-:R-:W-:Y:S05]  /*11650*/  @!P1 BRA `(.L_x_26) ;  /* 0xfffffffc00ec9947 */ /* 0x010fea000383ffff */
[----:B------:R-:W-:Y:S05]  /*11660*/  BRA `(.L_x_25) ;  /* 0xffffff20001c7947 */ /* 0x000fea000383ffff */
.L_x_359:
[----:B------:R-:W-:Y:S01]  /*11670*/  BSSY B1, `(.L_x_376) ;  /* 0x0000006000017945 */ /* 0x000fe20003800000 */
[----:B------:R-:W-:-:S07]  /*11680*/  IMAD.MOV.U32 R15, RZ, RZ, -0x1 ;  /* 0xffffffffff0f7424 */ /* 0x000fce00078e00ff */
[----:B------:R-:W-:Y:S05]  /*11690*/  WARPSYNC.COLLECTIVE R15, `(.L_x_377) ;  /* 0x000000000f0c7348 */ /* 0x000fea0003c00000 */
[----:B------:R-:W-:Y:S02]  /*116a0*/  ELECT P6, UR62, PT ;  /* 0x00000000003e782f */ /* 0x000fe400038c0000 */
[----:B------:R-:W-:Y:S01]  /*116b0*/  MOV R14, UR62 ;  /* 0x0000003e000e7c02 */ /* 0x000fe20008000f00 */
[----:B------:R-:W-:Y:S10]  /*116c0*/  ENDCOLLECTIVE ;  /* 0x000000000000791b */ /* 0x000ff40003800000 */
.L_x_377:
[----:B------:R-:W-:Y:S05]  /*116d0*/  BSYNC B1 ;  /* 0x0000000000017941 */ /* 0x000fea0003800000 */
.L_x_376:
[----:B------:R-:W-:Y:S05]  /*116e0*/  BRA `(.L_x_378) ;  /* 0xfffffff000307947 */ /* 0x000fea000383ffff */
.L_x_362:
[----:B0-----:R0:W1:Y:S02]  /*116f0*/  SYNCS.PHASECHK.TRANS64.TRYWAIT P0, [R14+URZ+0x10], R5 ;  /* 0x000010050e0075a7 */ /* 0x001064000800017f */
[----:B-1----:R-:W-:Y:S05]  /*11700*/  @!P0 NANOSLEEP.SYNCS 0x989680 ;  /* 0x009896800000895d */ /* 0x002fea0003900000 */
[----:B------:R-:W1:Y:S02]  /*11710*/  @!P0 SYNCS.PHASECHK.TRANS64 P0, [R14+URZ+0x10], R5 ;  /* 0x000010050e0085a7 */ /* 0x000e64000800007f */
[----:B-1----:R-:W-:Y:S05]  /*11720*/  @!P0 BRA `(.L_x_362) ;  /* 0xfffffffc00f08947 */ /* 0x002fea000383ffff */
[----:B------:R-:W-:Y:S05]  /*11730*/  BRA `(.L_x_379) ;  /* 0xfffffff0006c7947 */ /* 0x000fea000383ffff */
.L_x_370:
[----:B------:R-:W-:Y:S01]  /*11740*/  BSSY B0, `(.L_x_380) ;  /* 0x0000006000007945 */ /* 0x000fe20003800000 */
[----:B------:R-:W-:-:S07]  /*11750*/  IMAD.MOV.U32 R15, RZ, RZ, -0x1 ;  /* 0xffffffffff0f7424 */ /* 0x000fce00078e00ff */
[----:B------:R-:W-:Y:S05]  /*11760*/  WARPSYNC.COLLECTIVE R15, `(.L_x_381) ;  /* 0x000000000f0c7348 */ /* 0x000fea0003c00000 */
[----:B------:R-:W-:Y:S02]  /*11770*/  ELECT P6, UR62, PT ;  /* 0x00000000003e782f */ /* 0x000fe400038c0000 */
[----:B------:R-:W-:Y:S01]  /*11780*/  MOV R14, UR62 ;  /* 0x0000003e000e7c02 */ /* 0x000fe20008000f00 */
[----:B------:R-:W-:Y:S10]  /*11790*/  ENDCOLLECTIVE ;  /* 0x000000000000791b */ /* 0x000ff40003800000 */
.L_x_381:
[----:B------:R-:W-:Y:S05]  /*117a0*/  BSYNC B0 ;  /* 0x0000000000007941 */ /* 0x000fea0003800000 */
.L_x_380:
[----:B------:R-:W-:Y:S05]  /*117b0*/  BRA `(.L_x_382) ;  /* 0xfffffffc00107947 */ /* 0x000fea000383ffff */
.L_x_374:
[----:B0-----:R0:W1:Y:S02]  /*117c0*/  SYNCS.PHASECHK.TRANS64.TRYWAIT P0, [R5+URZ], R2 ;  /* 0x00000002050075a7 */ /* 0x001064000800017f */
[----:B-1----:R-:W-:Y:S05]  /*117d0*/  @!P0 NANOSLEEP.SYNCS 0x989680 ;  /* 0x009896800000895d */ /* 0x002fea0003900000 */
[----:B------:R-:W1:Y:S02]  /*117e0*/  @!P0 SYNCS.PHASECHK.TRANS64 P0, [R5+URZ], R2 ;  /* 0x00000002050085a7 */ /* 0x000e64000800007f */
[----:B-1----:R-:W-:Y:S05]  /*117f0*/  @!P0 BRA `(.L_x_374) ;  /* 0xfffffffc00f08947 */ /* 0x002fea000383ffff */
[----:B------:R-:W-:Y:S05]  /*11800*/  BRA `(.L_x_383) ;  /* 0xfffffffc004c7947 */ /* 0x000fea000383ffff */
.L_x_384:
[----:B------:R-:W-:-:S00]  /*11810*/  BRA `(.L_x_384) ;  /* 0xfffffffc00fc7947 */ /* 0x000fc0000383ffff */
[----:B------:R-:W-:-:S00]  /*11820*/  NOP ;  /* 0x0000000000007918 */ /* 0x000fc00000000000 */
        /* <DEDUP_REMOVED lines=13> */
.L_x_385:


//--------------------- .nv.global.init           --------------------------
	.section	.nv.global.init,"aw",@progbits
.nv.global.init:
	.type		$str$22,@object
	.size		$str$22,($str$23 - $str$22)
$str$22:
        /*0000*/ 	.byte	0x6b, 0x5f, 0x74, 0x69, 0x6c, 0x65, 0x5f, 0x63, 0x6f, 0x75, 0x6e, 0x74, 0x20, 0x3e, 0x3d, 0x20
        /*0010*/ 	.byte	0x31, 0x00
	.type		$str$23,@object
	.size		$str$23,(__unnamed_1 - $str$23)
$str$23:
        /*0012*/ 	.byte	0x2f, 0x74, 0x6d, 0x70, 0x2f, 0x63, 0x75, 0x74, 0x6c, 0x61, 0x73, 0x73, 0x5f, 0x73, 0x77, 0x65
        /*0022*/ 	.byte	0x65, 0x70, 0x5f, 0x73, 0x72, 0x63, 0x2f, 0x69, 0x6e, 0x63, 0x6c, 0x75, 0x64, 0x65, 0x2f, 0x63
        /*0032*/ 	.byte	0x75, 0x74, 0x6c, 0x61, 0x73, 0x73, 0x2f, 0x67, 0x65, 0x6d, 0x6d, 0x2f, 0x63, 0x6f, 0x6c, 0x6c
        /*0042*/ 	.byte	0x65, 0x63, 0x74, 0x69, 0x76, 0x65, 0x2f, 0x73, 0x6d, 0x39, 0x30, 0x5f, 0x6d, 0x6d, 0x61, 0x5f
        /*0052*/ 	.byte	0x74, 0x6d, 0x61, 0x5f, 0x67, 0x6d, 0x6d, 0x61, 0x5f, 0x73, 0x73, 0x5f, 0x77, 0x61, 0x72, 0x70
        /*0062*/ 	.byte	0x73, 0x70, 0x65, 0x63, 0x69, 0x61, 0x6c, 0x69, 0x7a, 0x65, 0x64, 0x2e, 0x68, 0x70, 0x70, 0x00
	.type		__unnamed_1,@object
	.size		__unnamed_1,(.L_0 - __unnamed_1)
__unnamed_1:
        /*0072*/ 	.byte	0x76, 0x6f, 0x69, 0x64, 0x20, 0x63, 0x75, 0x74, 0x6c, 0x61, 0x73, 0x73, 0x3a, 0x3a, 0x67, 0x65
        /* <DEDUP_REMOVED lines=181> */
        /*0bd2*/ 	.byte	0x00
.L_0:


//--------------------- .nv.shared._ZN7cutlass13device_kernelINS_4gemm6kernel13GemmUniversalIN4cute5tupleIJiiiiEEENS1_10collective13CollectiveMmaINS1_34MainloopSm90TmaGmmaWarpSpecializedILi2ENS5_IJNS4_1CILi2EEENSA_ILi1EEESC_EEENS1_35KernelTmaWarpSpecializedCooperativeEEENS5_IJNSA_ILi256EEENSA_ILi160EEENSA_ILi128EEEEEENS_10bfloat16_tENS5_IJlSC_lEEESK_SL_NS4_8TiledMMAINS4_8MMA_AtomIJNS4_4SM904GMMA27MMA_64x32x16_F32BF16BF16_SSILNSP_5MajorE0ELSR_0ELNSP_7ScaleInE1ELSS_1EEEEEENS4_6LayoutISD_NS5_IJSC_NSA_ILi0EEESW_EEEEENS5_IJNS4_10UnderscoreESZ_SZ_EEEEENS4_13SM90_TMA_LOADENS4_14ComposedLayoutINS4_7SwizzleILi3ELi4ELi3EEENS4_18smem_ptr_flag_bitsILi16EEENSV_INS5_IJNSA_ILi8EEENSA_ILi64EEEEEENS5_IJS19_SC_EEEEEEEvNS4_8identityENS4_23SM90_TMA_LOAD_MULTICASTES1D_vS1E_EENS_8epilogue10collective6detail29Sm90TmaWarpSpecializedAdapterINS1I_15DefaultEpilogueISK_SL_SL_NS1H_6thread17LinearCombinationISK_Li1EffLNS1M_9ScaleType4KindE0ELNS_15FloatRoundStyleE2ESK_EENS1_15EpilogueDefaultEEEEEvvEEEEvNT_6ParamsE --------------------------
	.section	.nv.shared._ZN7cutlass13device_kernelINS_4gemm6kernel13GemmUniversalIN4cute5tupleIJiiiiEEENS1_10collective13CollectiveMmaINS1_34MainloopSm90TmaGmmaWarpSpecializedILi2ENS5_IJNS4_1CILi2EEENSA_ILi1EEESC_EEENS1_35KernelTmaWarpSpecializedCooperativeEEENS5_IJNSA_ILi256EEENSA_ILi160EEENSA_ILi128EEEEEENS_10bfloat16_tENS5_IJlSC_lEEESK_SL_NS4_8TiledMMAINS4_8MMA_AtomIJNS4_4SM904GMMA27MMA_64x32x16_F32BF16BF16_SSILNSP_5MajorE0ELSR_0ELNSP_7ScaleInE1ELSS_1EEEEEENS4_6LayoutISD_NS5_IJSC_NSA_ILi0EEESW_EEEEENS5_IJNS4_10UnderscoreESZ_SZ_EEEEENS4_13SM90_TMA_LOADENS4_14ComposedLayoutINS4_7SwizzleILi3ELi4ELi3EEENS4_18smem_ptr_flag_bitsILi16EEENSV_INS5_IJNSA_ILi8EEENSA_ILi64EEEEEENS5_IJS19_SC_EEEEEEEvNS4_8identityENS4_23SM90_TMA_LOAD_MULTICASTES1D_vS1E_EENS_8epilogue10collective6detail29Sm90TmaWarpSpecializedAdapterINS1I_15DefaultEpilogueISK_SL_SL_NS1H_6thread17LinearCombinationISK_Li1EffLNS1M_9ScaleType4KindE0ELNS_15FloatRoundStyleE2ESK_EENS1_15EpilogueDefaultEEEEEvvEEEEvNT_6ParamsE,"aw",@nobits
	.sectionflags	@""
	.align	16
	.zero		1024


//--------------------- .nv.shared.reserved.0     --------------------------
	.section	.nv.shared.reserved.0,"aw",@nobits
	.weak		__nv_reservedSMEM_offset_0_alias
	.size		__nv_reservedSMEM_offset_0_alias, 0, 0
	.other		__nv_reservedSMEM_offset_0_alias,@"STO_CUDA_RESERVED_SHARED STV_DEFAULT"
__nv_reservedSMEM_offset_0_alias:
	.zero		0


//--------------------- .nv.global                --------------------------
	.section	.nv.global,"aw",@nobits
.nv.global:
	.type		_ZN40_INTERNAL_b7cfc4aa_4_k_cu_94de0d9c_168364cute1_E,@object
	.size		_ZN40_INTERNAL_b7cfc4aa_4_k_cu_94de0d9c_168364cute1_E,(_ZN40_INTERNAL_b7cfc4aa_4_k_cu_94de0d9c_168364cuda3std3__45__cpo6cbeginE - _ZN40_INTERNAL_b7cfc4aa_4_k_cu_94de0d9c_168364cute1_E)
_ZN40_INTERNAL_b7cfc4aa_4_k_cu_94de0d9c_168364cute1_E:
	.zero		1
	.type		_ZN40_INTERNAL_b7cfc4aa_4_k_cu_94de0d9c_168364cuda3std3__45__cpo6cbeginE,@object
	.size		_ZN40_INTERNAL_b7cfc4aa_4_k_cu_94de0d9c_168364cuda3std3__45__cpo6cbeginE,(_ZN40_INTERNAL_b7cfc4aa_4_k_cu_94de0d9c_168364cuda3std3__48in_placeE - _ZN40_INTERNAL_b7cfc4aa_4_k_cu_94de0d9c_168364cuda3std3__45__cpo6cbeginE)
_ZN40_INTERNAL_b7cfc4aa_4_k_cu_94de0d9c_168364cuda3std3__45__cpo6cbeginE:
	.zero		1
	.type		_ZN40_INTERNAL_b7cfc4aa_4_k_cu_94de0d9c_168364cuda3std3__48in_placeE,@object
	.size		_ZN40_INTERNAL_b7cfc4aa_4_k_cu_94de0d9c_168364cuda3std3__48in_placeE,(_ZN40_INTERNAL_b7cfc4aa_4_k_cu_94de0d9c_168364cuda3std6ranges3__45__cpo9iter_moveE - _ZN40_INTERNAL_b7cfc4aa_4_k_cu_94de0d9c_168364cuda3std3__48in_placeE)
_ZN40_INTERNAL_b7cfc4aa_4_k_cu_94de0d9c_168364cuda3std3__48in_placeE:
	.zero		1
	.type		_ZN40_INTERNAL_b7cfc4aa_4_k_cu_94de0d9c_168364cuda3std6ranges3__45__cpo9iter_moveE,@object
	.size		_ZN40_INTERNAL_b7cfc4aa_4_k_cu_94de0d9c_168364cuda3std6ranges3__45__cpo9iter_moveE,(_ZN40_INTERNAL_b7cfc4aa_4_k_cu_94de0d9c_168364cuda3std3__45__cpo5beginE - _ZN40_INTERNAL_b7cfc4aa_4_k_cu_94de0d9c_168364cuda3std6ranges3__45__cpo9iter_moveE)
_ZN40_INTERNAL_b7cfc4aa_4_k_cu_94de0d9c_168364cuda3std6ranges3__45__cpo9iter_moveE:
	.zero		1
	.type		_ZN40_INTERNAL_b7cfc4aa_4_k_cu_94de0d9c_168364cuda3std3__45__cpo5beginE,@object
	.size		_ZN40_INTERNAL_b7cfc4aa_4_k_cu_94de0d9c_168364cuda3std3__45__cpo5beginE,(_ZN40_INTERNAL_b7cfc4aa_4_k_cu_94de0d9c_168364cuda3std3__442_GLOBAL__N__b7cfc4aa_4_k_cu_94de0d9c_168366ignoreE - _ZN40_INTERNAL_b7cfc4aa_4_k_cu_94de0d9c_168364cuda3std3__45__cpo5beginE)
_ZN40_INTERNAL_b7cfc4aa_4_k_cu_94de0d9c_168364cuda3std3__45__cpo5beginE:
	.zero		1
	.type		_ZN40_INTERNAL_b7cfc4aa_4_k_cu_94de0d9c_168364cuda3std3__442_GLOBAL__N__b7cfc4aa_4_k_cu_94de0d9c_168366ignoreE,@object
	.size		_ZN40_INTERNAL_b7cfc4aa_4_k_cu_94de0d9c_168364cuda3std3__442_GLOBAL__N__b7cfc4aa_4_k_cu_94de0d9c_168366ignoreE,(_ZN40_INTERNAL_b7cfc4aa_4_k_cu_94de0d9c_168364cute7productE - _ZN40_INTERNAL_b7cfc4aa_4_k_cu_94de0d9c_168364cuda3std3__442_GLOBAL__N__b7cfc4aa_4_k_cu_94de0d9c_168366ignoreE)
_ZN40_INTERNAL_b7cfc4aa_4_k_cu_94de0d9c_168364cuda3std3__442_GLOBAL__N__b7cfc4aa_4_k_cu_94de0d9c_168366ignoreE:
	.zero		1
	.type		_ZN40_INTERNAL_b7cfc4aa_4_k_cu_94de0d9c_168364cute7productE,@object
	.size		_ZN40_INTERNAL_b7cfc4aa_4_k_cu_94de0d9c_168364cute7productE,(_ZN40_INTERNAL_b7cfc4aa_4_k_cu_94de0d9c_168364cuda3std3__45__cpo3endE - _ZN40_INTERNAL_b7cfc4aa_4_k_cu_94de0d9c_168364cute7productE)
_ZN40_INTERNAL_b7cfc4aa_4_k_cu_94de0d9c_168364cute7productE:
	.zero		1
	.type		_ZN40_INTERNAL_b7cfc4aa_4_k_cu_94de0d9c_168364cuda3std3__45__cpo3endE,@object
	.size		_ZN40_INTERNAL_b7cfc4aa_4_k_cu_94de0d9c_168364cuda3std3__45__cpo3endE,(_ZN40_INTERNAL_b7cfc4aa_4_k_cu_94de0d9c_168364cuda3std3__419piecewise_constructE - _ZN40_INTERNAL_b7cfc4aa_4_k_cu_94de0d9c_168364cuda3std3__45__cpo3endE)
_ZN40_INTERNAL_b7cfc4aa_4_k_cu_94de0d9c_168364cuda3std3__45__cpo3endE:
	.zero		1
	.type		_ZN40_INTERNAL_b7cfc4aa_4_k_cu_94de0d9c_168364cuda3std3__419piecewise_constructE,@object
	.size		_ZN40_INTERNAL_b7cfc4aa_4_k_cu_94de0d9c_168364cuda3std3__419piecewise_constructE,(_ZN40_INTERNAL_b7cfc4aa_4_k_cu_94de0d9c_168364cuda3std3__45__cpo4cendE - _ZN40_INTERNAL_b7cfc4aa_4_k_cu_94de0d9c_168364cuda3std3__419piecewise_constructE)
_ZN40_INTERNAL_b7cfc4aa_4_k_cu_94de0d9c_168364cuda3std3__419piecewise_constructE:
	.zero		1
	.type		_ZN40_INTERNAL_b7cfc4aa_4_k_cu_94de0d9c_168364cuda3std3__45__cpo4cendE,@object
	.size		_ZN40_INTERNAL_b7cfc4aa_4_k_cu_94de0d9c_168364cuda3std3__45__cpo4cendE,(_ZN40_INTERNAL_b7cfc4aa_4_k_cu_94de0d9c_168364cuda3std6ranges3__45__cpo4swapE - _ZN40_INTERNAL_b7cfc4aa_4_k_cu_94de0d9c_168364cuda3std3__45__cpo4cendE)
_ZN40_INTERNAL_b7cfc4aa_4_k_cu_94de0d9c_168364cuda3std3__45__cpo4cendE:
	.zero		1
	.type		_ZN40_INTERNAL_b7cfc4aa_4_k_cu_94de0d9c_168364cuda3std6ranges3__45__cpo4swapE,@object
	.size		_ZN40_INTERNAL_b7cfc4aa_4_k_cu_94de0d9c_168364cuda3std6ranges3__45__cpo4swapE,(.L_8 - _ZN40_INTERNAL_b7cfc4aa_4_k_cu_94de0d9c_168364cuda3std6ranges3__45__cpo4swapE)
_ZN40_INTERNAL_b7cfc4aa_4_k_cu_94de0d9c_168364cuda3std6ranges3__45__cpo4swapE:
	.zero		1
.L_8:


//--------------------- .nv.constant0._ZN7cutlass13device_kernelINS_4gemm6kernel13GemmUniversalIN4cute5tupleIJiiiiEEENS1_10collective13CollectiveMmaINS1_34MainloopSm90TmaGmmaWarpSpecializedILi2ENS5_IJNS4_1CILi2EEENSA_ILi1EEESC_EEENS1_35KernelTmaWarpSpecializedCooperativeEEENS5_IJNSA_ILi256EEENSA_ILi160EEENSA_ILi128EEEEEENS_10bfloat16_tENS5_IJlSC_lEEESK_SL_NS4_8TiledMMAINS4_8MMA_AtomIJNS4_4SM904GMMA27MMA_64x32x16_F32BF16BF16_SSILNSP_5MajorE0ELSR_0ELNSP_7ScaleInE1ELSS_1EEEEEENS4_6LayoutISD_NS5_IJSC_NSA_ILi0EEESW_EEEEENS5_IJNS4_10UnderscoreESZ_SZ_EEEEENS4_13SM90_TMA_LOADENS4_14ComposedLayoutINS4_7SwizzleILi3ELi4ELi3EEENS4_18smem_ptr_flag_bitsILi16EEENSV_INS5_IJNSA_ILi8EEENSA_ILi64EEEEEENS5_IJS19_SC_EEEEEEEvNS4_8identityENS4_23SM90_TMA_LOAD_MULTICASTES1D_vS1E_EENS_8epilogue10collective6detail29Sm90TmaWarpSpecializedAdapterINS1I_15DefaultEpilogueISK_SL_SL_NS1H_6thread17LinearCombinationISK_Li1EffLNS1M_9ScaleType4KindE0ELNS_15FloatRoundStyleE2ESK_EENS1_15EpilogueDefaultEEEEEvvEEEEvNT_6ParamsE --------------------------
	.section	.nv.constant0._ZN7cutlass13device_kernelINS_4gemm6kernel13GemmUniversalIN4cute5tupleIJiiiiEEENS1_10collective13CollectiveMmaINS1_34MainloopSm90TmaGmmaWarpSpecializedILi2ENS5_IJNS4_1CILi2EEENSA_ILi1EEESC_EEENS1_35KernelTmaWarpSpecializedCooperativeEEENS5_IJNSA_ILi256EEENSA_ILi160EEENSA_ILi128EEEEEENS_10bfloat16_tENS5_IJlSC_lEEESK_SL_NS4_8TiledMMAINS4_8MMA_AtomIJNS4_4SM904GMMA27MMA_64x32x16_F32BF16BF16_SSILNSP_5MajorE0ELSR_0ELNSP_7ScaleInE1ELSS_1EEEEEENS4_6LayoutISD_NS5_IJSC_NSA_ILi0EEESW_EEEEENS5_IJNS4_10UnderscoreESZ_SZ_EEEEENS4_13SM90_TMA_LOADENS4_14ComposedLayoutINS4_7SwizzleILi3ELi4ELi3EEENS4_18smem_ptr_flag_bitsILi16EEENSV_INS5_IJNSA_ILi8EEENSA_ILi64EEEEEENS5_IJS19_SC_EEEEEEEvNS4_8identityENS4_23SM90_TMA_LOAD_MULTICASTES1D_vS1E_EENS_8epilogue10collective6detail29Sm90TmaWarpSpecializedAdapterINS1I_15DefaultEpilogueISK_SL_SL_NS1H_6thread17LinearCombinationISK_Li1EffLNS1M_9ScaleType4KindE0ELNS_15FloatRoundStyleE2ESK_EENS1_15EpilogueDefaultEEEEEvvEEEEvNT_6ParamsE,"a",@progbits
	.sectionflags	@""
	.align	4
.nv.constant0._ZN7cutlass13device_kernelINS_4gemm6kernel13GemmUniversalIN4cute5tupleIJiiiiEEENS1_10collective13CollectiveMmaINS1_34MainloopSm90TmaGmmaWarpSpecializedILi2ENS5_IJNS4_1CILi2EEENSA_ILi1EEESC_EEENS1_35KernelTmaWarpSpecializedCooperativeEEENS5_IJNSA_ILi256EEENSA_ILi160EEENSA_ILi128EEEEEENS_10bfloat16_tENS5_IJlSC_lEEESK_SL_NS4_8TiledMMAINS4_8MMA_AtomIJNS4_4SM904GMMA27MMA_64x32x16_F32BF16BF16_SSILNSP_5MajorE0ELSR_0ELNSP_7ScaleInE1ELSS_1EEEEEENS4_6LayoutISD_NS5_IJSC_NSA_ILi0EEESW_EEEEENS5_IJNS4_10UnderscoreESZ_SZ_EEEEENS4_13SM90_TMA_LOADENS4_14ComposedLayoutINS4_7SwizzleILi3ELi4ELi3EEENS4_18smem_ptr_flag_bitsILi16EEENSV_INS5_IJNSA_ILi8EEENSA_ILi64EEEEEENS5_IJS19_SC_EEEEEEEvNS4_8identityENS4_23SM90_TMA_LOAD_MULTICASTES1D_vS1E_EENS_8epilogue10collective6detail29Sm90TmaWarpSpecializedAdapterINS1I_15DefaultEpilogueISK_SL_SL_NS1H_6thread17LinearCombinationISK_Li1EffLNS1M_9ScaleType4KindE0ELNS_15FloatRoundStyleE2ESK_EENS1_15EpilogueDefaultEEEEEvvEEEEvNT_6ParamsE:
	.zero		1664


//--------------------- SYMBOLS --------------------------

	.type		.nv.reservedSmem.offset0,@object
	.size		.nv.reservedSmem.offset0,0x4
	.type		__assertfail,@function
